//
// Generated by NVIDIA NVVM Compiler
//
// Compiler Build ID: CL-36424714
// Cuda compilation tools, release 13.0, V13.0.88
// Based on NVVM 20.0.0
//

.version 9.0
.target sm_100
.address_size 64

	// .globl	_Z14kernelOutputL1PdS_S_S_ii
.extern .func  (.param .b32 func_retval0) vprintf
(
	.param .b64 vprintf_param_0,
	.param .b64 vprintf_param_1
)
;
.global .align 1 .b8 $str[26] = {105, 100, 32, 61, 32, 37, 100, 44, 32, 111, 117, 116, 112, 117, 116, 91, 37, 100, 93, 32, 61, 32, 37, 100, 10};

.visible .entry _Z14kernelOutputL1PdS_S_S_ii(
	.param .u64 .ptr .align 1 _Z14kernelOutputL1PdS_S_S_ii_param_0,
	.param .u64 .ptr .align 1 _Z14kernelOutputL1PdS_S_S_ii_param_1,
	.param .u64 .ptr .align 1 _Z14kernelOutputL1PdS_S_S_ii_param_2,
	.param .u64 .ptr .align 1 _Z14kernelOutputL1PdS_S_S_ii_param_3,
	.param .u32 _Z14kernelOutputL1PdS_S_S_ii_param_4,
	.param .u32 _Z14kernelOutputL1PdS_S_S_ii_param_5
)
{
	.reg .pred 	%p<13>;
	.reg .b32 	%r<50>;
	.reg .b32 	%f<3>;
	.reg .b64 	%rd<62>;
	.reg .b64 	%fd<142>;

	ld.param.u64 	%rd11, [_Z14kernelOutputL1PdS_S_S_ii_param_0];
	ld.param.u64 	%rd12, [_Z14kernelOutputL1PdS_S_S_ii_param_1];
	ld.param.u64 	%rd9, [_Z14kernelOutputL1PdS_S_S_ii_param_2];
	ld.param.u64 	%rd10, [_Z14kernelOutputL1PdS_S_S_ii_param_3];
	ld.param.u32 	%r26, [_Z14kernelOutputL1PdS_S_S_ii_param_4];
	ld.param.u32 	%r27, [_Z14kernelOutputL1PdS_S_S_ii_param_5];
	cvta.to.global.u64 	%rd1, %rd12;
	cvta.to.global.u64 	%rd2, %rd11;
	mov.u32 	%r1, %tid.x;
	setp.lt.s32 	%p1, %r26, 1;
	mov.f64 	%fd140, 0d0000000000000000;
	@%p1 bra 	$L__BB0_13;
	and.b32  	%r2, %r26, 15;
	setp.lt.u32 	%p2, %r26, 16;
	mov.f64 	%fd140, 0d0000000000000000;
	mov.b32 	%r46, 0;
	@%p2 bra 	$L__BB0_4;
	and.b32  	%r46, %r26, 2147483632;
	neg.s32 	%r44, %r46;
	shl.b32 	%r5, %r27, 4;
	add.s64 	%rd60, %rd2, 64;
	mov.f64 	%fd140, 0d0000000000000000;
	mul.wide.s32 	%rd15, %r27, 8;
	mov.u32 	%r43, %r1;
$L__BB0_3:
	.pragma "nounroll";
	ld.global.f64 	%fd23, [%rd60+-64];
	mul.wide.s32 	%rd13, %r43, 8;
	add.s64 	%rd14, %rd1, %rd13;
	ld.global.f64 	%fd24, [%rd14];
	fma.rn.f64 	%fd25, %fd23, %fd24, %fd140;
	ld.global.f64 	%fd26, [%rd60+-56];
	add.s64 	%rd16, %rd14, %rd15;
	ld.global.f64 	%fd27, [%rd16];
	fma.rn.f64 	%fd28, %fd26, %fd27, %fd25;
	ld.global.f64 	%fd29, [%rd60+-48];
	add.s64 	%rd17, %rd16, %rd15;
	ld.global.f64 	%fd30, [%rd17];
	fma.rn.f64 	%fd31, %fd29, %fd30, %fd28;
	ld.global.f64 	%fd32, [%rd60+-40];
	add.s64 	%rd18, %rd17, %rd15;
	ld.global.f64 	%fd33, [%rd18];
	fma.rn.f64 	%fd34, %fd32, %fd33, %fd31;
	ld.global.f64 	%fd35, [%rd60+-32];
	add.s64 	%rd19, %rd18, %rd15;
	ld.global.f64 	%fd36, [%rd19];
	fma.rn.f64 	%fd37, %fd35, %fd36, %fd34;
	ld.global.f64 	%fd38, [%rd60+-24];
	add.s64 	%rd20, %rd19, %rd15;
	ld.global.f64 	%fd39, [%rd20];
	fma.rn.f64 	%fd40, %fd38, %fd39, %fd37;
	ld.global.f64 	%fd41, [%rd60+-16];
	add.s64 	%rd21, %rd20, %rd15;
	ld.global.f64 	%fd42, [%rd21];
	fma.rn.f64 	%fd43, %fd41, %fd42, %fd40;
	ld.global.f64 	%fd44, [%rd60+-8];
	add.s64 	%rd22, %rd21, %rd15;
	ld.global.f64 	%fd45, [%rd22];
	fma.rn.f64 	%fd46, %fd44, %fd45, %fd43;
	ld.global.f64 	%fd47, [%rd60];
	add.s64 	%rd23, %rd22, %rd15;
	ld.global.f64 	%fd48, [%rd23];
	fma.rn.f64 	%fd49, %fd47, %fd48, %fd46;
	ld.global.f64 	%fd50, [%rd60+8];
	add.s64 	%rd24, %rd23, %rd15;
	ld.global.f64 	%fd51, [%rd24];
	fma.rn.f64 	%fd52, %fd50, %fd51, %fd49;
	ld.global.f64 	%fd53, [%rd60+16];
	add.s64 	%rd25, %rd24, %rd15;
	ld.global.f64 	%fd54, [%rd25];
	fma.rn.f64 	%fd55, %fd53, %fd54, %fd52;
	ld.global.f64 	%fd56, [%rd60+24];
	add.s64 	%rd26, %rd25, %rd15;
	ld.global.f64 	%fd57, [%rd26];
	fma.rn.f64 	%fd58, %fd56, %fd57, %fd55;
	ld.global.f64 	%fd59, [%rd60+32];
	add.s64 	%rd27, %rd26, %rd15;
	ld.global.f64 	%fd60, [%rd27];
	fma.rn.f64 	%fd61, %fd59, %fd60, %fd58;
	ld.global.f64 	%fd62, [%rd60+40];
	add.s64 	%rd28, %rd27, %rd15;
	ld.global.f64 	%fd63, [%rd28];
	fma.rn.f64 	%fd64, %fd62, %fd63, %fd61;
	ld.global.f64 	%fd65, [%rd60+48];
	add.s64 	%rd29, %rd28, %rd15;
	ld.global.f64 	%fd66, [%rd29];
	fma.rn.f64 	%fd67, %fd65, %fd66, %fd64;
	ld.global.f64 	%fd68, [%rd60+56];
	add.s64 	%rd30, %rd29, %rd15;
	ld.global.f64 	%fd69, [%rd30];
	fma.rn.f64 	%fd140, %fd68, %fd69, %fd67;
	add.s32 	%r44, %r44, 16;
	add.s32 	%r43, %r43, %r5;
	add.s64 	%rd60, %rd60, 128;
	setp.ne.s32 	%p3, %r44, 0;
	@%p3 bra 	$L__BB0_3;
$L__BB0_4:
	setp.eq.s32 	%p4, %r2, 0;
	@%p4 bra 	$L__BB0_13;
	and.b32  	%r11, %r26, 7;
	setp.lt.u32 	%p5, %r2, 8;
	@%p5 bra 	$L__BB0_7;
	mul.wide.u32 	%rd31, %r46, 8;
	add.s64 	%rd32, %rd2, %rd31;
	ld.global.f64 	%fd71, [%rd32];
	mad.lo.s32 	%r29, %r46, %r27, %r1;
	mul.wide.s32 	%rd33, %r29, 8;
	add.s64 	%rd34, %rd1, %rd33;
	ld.global.f64 	%fd72, [%rd34];
	fma.rn.f64 	%fd73, %fd71, %fd72, %fd140;
	ld.global.f64 	%fd74, [%rd32+8];
	mul.wide.s32 	%rd35, %r27, 8;
	add.s64 	%rd36, %rd34, %rd35;
	ld.global.f64 	%fd75, [%rd36];
	fma.rn.f64 	%fd76, %fd74, %fd75, %fd73;
	ld.global.f64 	%fd77, [%rd32+16];
	add.s64 	%rd37, %rd36, %rd35;
	ld.global.f64 	%fd78, [%rd37];
	fma.rn.f64 	%fd79, %fd77, %fd78, %fd76;
	ld.global.f64 	%fd80, [%rd32+24];
	add.s64 	%rd38, %rd37, %rd35;
	ld.global.f64 	%fd81, [%rd38];
	fma.rn.f64 	%fd82, %fd80, %fd81, %fd79;
	ld.global.f64 	%fd83, [%rd32+32];
	add.s64 	%rd39, %rd38, %rd35;
	ld.global.f64 	%fd84, [%rd39];
	fma.rn.f64 	%fd85, %fd83, %fd84, %fd82;
	ld.global.f64 	%fd86, [%rd32+40];
	add.s64 	%rd40, %rd39, %rd35;
	ld.global.f64 	%fd87, [%rd40];
	fma.rn.f64 	%fd88, %fd86, %fd87, %fd85;
	ld.global.f64 	%fd89, [%rd32+48];
	add.s64 	%rd41, %rd40, %rd35;
	ld.global.f64 	%fd90, [%rd41];
	fma.rn.f64 	%fd91, %fd89, %fd90, %fd88;
	ld.global.f64 	%fd92, [%rd32+56];
	add.s64 	%rd42, %rd41, %rd35;
	ld.global.f64 	%fd93, [%rd42];
	fma.rn.f64 	%fd140, %fd92, %fd93, %fd91;
	add.s32 	%r46, %r46, 8;
$L__BB0_7:
	setp.eq.s32 	%p6, %r11, 0;
	@%p6 bra 	$L__BB0_13;
	and.b32  	%r14, %r26, 3;
	setp.lt.u32 	%p7, %r11, 4;
	@%p7 bra 	$L__BB0_10;
	mul.wide.u32 	%rd43, %r46, 8;
	add.s64 	%rd44, %rd2, %rd43;
	ld.global.f64 	%fd95, [%rd44];
	mad.lo.s32 	%r30, %r46, %r27, %r1;
	mul.wide.s32 	%rd45, %r30, 8;
	add.s64 	%rd46, %rd1, %rd45;
	ld.global.f64 	%fd96, [%rd46];
	fma.rn.f64 	%fd97, %fd95, %fd96, %fd140;
	ld.global.f64 	%fd98, [%rd44+8];
	mul.wide.s32 	%rd47, %r27, 8;
	add.s64 	%rd48, %rd46, %rd47;
	ld.global.f64 	%fd99, [%rd48];
	fma.rn.f64 	%fd100, %fd98, %fd99, %fd97;
	ld.global.f64 	%fd101, [%rd44+16];
	add.s64 	%rd49, %rd48, %rd47;
	ld.global.f64 	%fd102, [%rd49];
	fma.rn.f64 	%fd103, %fd101, %fd102, %fd100;
	ld.global.f64 	%fd104, [%rd44+24];
	add.s64 	%rd50, %rd49, %rd47;
	ld.global.f64 	%fd105, [%rd50];
	fma.rn.f64 	%fd140, %fd104, %fd105, %fd103;
	add.s32 	%r46, %r46, 4;
$L__BB0_10:
	setp.eq.s32 	%p8, %r14, 0;
	@%p8 bra 	$L__BB0_13;
	mad.lo.s32 	%r49, %r46, %r27, %r1;
	mul.wide.u32 	%rd51, %r46, 8;
	add.s64 	%rd61, %rd2, %rd51;
	neg.s32 	%r48, %r14;
$L__BB0_12:
	.pragma "nounroll";
	ld.global.f64 	%fd106, [%rd61];
	mul.wide.s32 	%rd52, %r49, 8;
	add.s64 	%rd53, %rd1, %rd52;
	ld.global.f64 	%fd107, [%rd53];
	fma.rn.f64 	%fd140, %fd106, %fd107, %fd140;
	add.s32 	%r49, %r49, %r27;
	add.s64 	%rd61, %rd61, 8;
	add.s32 	%r48, %r48, 1;
	setp.ne.s32 	%p9, %r48, 0;
	@%p9 bra 	$L__BB0_12;
$L__BB0_13:
	cvta.to.global.u64 	%rd54, %rd9;
	mul.wide.u32 	%rd55, %r1, 8;
	add.s64 	%rd56, %rd54, %rd55;
	ld.global.f64 	%fd108, [%rd56];
	add.f64 	%fd14, %fd140, %fd108;
	neg.f64 	%fd109, %fd14;
	fma.rn.f64 	%fd110, %fd14, 0dBFF71547652B82FE, 0d4338000000000000;
	{
	.reg .b32 %temp; 
	mov.b64 	{%r23, %temp}, %fd110;
	}
	mov.f64 	%fd111, 0dC338000000000000;
	add.rn.f64 	%fd112, %fd110, %fd111;
	fma.rn.f64 	%fd113, %fd112, 0dBFE62E42FEFA39EF, %fd109;
	fma.rn.f64 	%fd114, %fd112, 0dBC7ABC9E3B39803F, %fd113;
	fma.rn.f64 	%fd115, %fd114, 0d3E5ADE1569CE2BDF, 0d3E928AF3FCA213EA;
	fma.rn.f64 	%fd116, %fd115, %fd114, 0d3EC71DEE62401315;
	fma.rn.f64 	%fd117, %fd116, %fd114, 0d3EFA01997C89EB71;
	fma.rn.f64 	%fd118, %fd117, %fd114, 0d3F2A01A014761F65;
	fma.rn.f64 	%fd119, %fd118, %fd114, 0d3F56C16C1852B7AF;
	fma.rn.f64 	%fd120, %fd119, %fd114, 0d3F81111111122322;
	fma.rn.f64 	%fd121, %fd120, %fd114, 0d3FA55555555502A1;
	fma.rn.f64 	%fd122, %fd121, %fd114, 0d3FC5555555555511;
	fma.rn.f64 	%fd123, %fd122, %fd114, 0d3FE000000000000B;
	fma.rn.f64 	%fd124, %fd123, %fd114, 0d3FF0000000000000;
	fma.rn.f64 	%fd125, %fd124, %fd114, 0d3FF0000000000000;
	{
	.reg .b32 %temp; 
	mov.b64 	{%r24, %temp}, %fd125;
	}
	{
	.reg .b32 %temp; 
	mov.b64 	{%temp, %r25}, %fd125;
	}
	shl.b32 	%r31, %r23, 20;
	add.s32 	%r32, %r31, %r25;
	mov.b64 	%fd141, {%r24, %r32};
	{
	.reg .b32 %temp; 
	mov.b64 	{%temp, %r33}, %fd109;
	}
	mov.b32 	%f2, %r33;
	abs.f32 	%f1, %f2;
	setp.lt.f32 	%p10, %f1, 0f4086232B;
	@%p10 bra 	$L__BB0_16;
	setp.gt.f64 	%p11, %fd14, 0d0000000000000000;
	mov.f64 	%fd126, 0d7FF0000000000000;
	sub.f64 	%fd127, %fd126, %fd14;
	selp.f64 	%fd141, 0d0000000000000000, %fd127, %p11;
	setp.geu.f32 	%p12, %f1, 0f40874800;
	@%p12 bra 	$L__BB0_16;
	shr.u32 	%r34, %r23, 31;
	add.s32 	%r35, %r23, %r34;
	shr.s32 	%r36, %r35, 1;
	shl.b32 	%r37, %r36, 20;
	add.s32 	%r38, %r25, %r37;
	mov.b64 	%fd128, {%r24, %r38};
	sub.s32 	%r39, %r23, %r36;
	shl.b32 	%r40, %r39, 20;
	add.s32 	%r41, %r40, 1072693248;
	mov.b32 	%r42, 0;
	mov.b64 	%fd129, {%r42, %r41};
	mul.f64 	%fd141, %fd129, %fd128;
$L__BB0_16:
	cvta.to.global.u64 	%rd57, %rd10;
	add.f64 	%fd130, %fd141, 0d3FF0000000000000;
	rcp.rn.f64 	%fd131, %fd130;
	add.s64 	%rd59, %rd57, %rd55;
	st.global.f64 	[%rd59], %fd131;
	bar.sync 	0;
	ret;

}
	// .globl	_Z14kernelOutputL2PdS_S_S_iiiPi
.visible .entry _Z14kernelOutputL2PdS_S_S_iiiPi(
	.param .u64 .ptr .align 1 _Z14kernelOutputL2PdS_S_S_iiiPi_param_0,
	.param .u64 .ptr .align 1 _Z14kernelOutputL2PdS_S_S_iiiPi_param_1,
	.param .u64 .ptr .align 1 _Z14kernelOutputL2PdS_S_S_iiiPi_param_2,
	.param .u64 .ptr .align 1 _Z14kernelOutputL2PdS_S_S_iiiPi_param_3,
	.param .u32 _Z14kernelOutputL2PdS_S_S_iiiPi_param_4,
	.param .u32 _Z14kernelOutputL2PdS_S_S_iiiPi_param_5,
	.param .u32 _Z14kernelOutputL2PdS_S_S_iiiPi_param_6,
	.param .u64 .ptr .align 1 _Z14kernelOutputL2PdS_S_S_iiiPi_param_7
)
{
	.local .align 8 .b8 	__local_depot1[16];
	.reg .b64 	%SP;
	.reg .b64 	%SPL;
	.reg .pred 	%p<14>;
	.reg .b32 	%r<58>;
	.reg .b32 	%f<3>;
	.reg .b64 	%rd<76>;
	.reg .b64 	%fd<142>;

	mov.u64 	%SPL, __local_depot1;
	cvta.local.u64 	%SP, %SPL;
	ld.param.u64 	%rd12, [_Z14kernelOutputL2PdS_S_S_iiiPi_param_0];
	ld.param.u64 	%rd13, [_Z14kernelOutputL2PdS_S_S_iiiPi_param_2];
	ld.param.u32 	%r28, [_Z14kernelOutputL2PdS_S_S_iiiPi_param_4];
	ld.param.u32 	%r29, [_Z14kernelOutputL2PdS_S_S_iiiPi_param_5];
	ld.param.u32 	%r30, [_Z14kernelOutputL2PdS_S_S_iiiPi_param_6];
	ld.param.u64 	%rd14, [_Z14kernelOutputL2PdS_S_S_iiiPi_param_7];
	cvta.to.global.u64 	%rd1, %rd13;
	cvta.to.global.u64 	%rd2, %rd12;
	cvta.to.global.u64 	%rd3, %rd14;
	mov.u32 	%r1, %tid.x;
	setp.lt.s32 	%p1, %r28, 1;
	mov.f64 	%fd140, 0d0000000000000000;
	@%p1 bra 	$L__BB1_13;
	and.b32  	%r2, %r28, 15;
	setp.lt.u32 	%p2, %r28, 16;
	mov.f64 	%fd140, 0d0000000000000000;
	mov.b32 	%r53, 0;
	@%p2 bra 	$L__BB1_4;
	and.b32  	%r53, %r28, 2147483632;
	neg.s32 	%r51, %r53;
	shl.b32 	%r5, %r29, 4;
	add.s64 	%rd74, %rd2, 64;
	mov.f64 	%fd140, 0d0000000000000000;
	mul.wide.s32 	%rd17, %r29, 8;
	mov.u32 	%r50, %r1;
$L__BB1_3:
	.pragma "nounroll";
	ld.global.f64 	%fd23, [%rd74+-64];
	mul.wide.s32 	%rd15, %r50, 8;
	add.s64 	%rd16, %rd1, %rd15;
	ld.global.f64 	%fd24, [%rd16];
	fma.rn.f64 	%fd25, %fd23, %fd24, %fd140;
	ld.global.f64 	%fd26, [%rd74+-56];
	add.s64 	%rd18, %rd16, %rd17;
	ld.global.f64 	%fd27, [%rd18];
	fma.rn.f64 	%fd28, %fd26, %fd27, %fd25;
	ld.global.f64 	%fd29, [%rd74+-48];
	add.s64 	%rd19, %rd18, %rd17;
	ld.global.f64 	%fd30, [%rd19];
	fma.rn.f64 	%fd31, %fd29, %fd30, %fd28;
	ld.global.f64 	%fd32, [%rd74+-40];
	add.s64 	%rd20, %rd19, %rd17;
	ld.global.f64 	%fd33, [%rd20];
	fma.rn.f64 	%fd34, %fd32, %fd33, %fd31;
	ld.global.f64 	%fd35, [%rd74+-32];
	add.s64 	%rd21, %rd20, %rd17;
	ld.global.f64 	%fd36, [%rd21];
	fma.rn.f64 	%fd37, %fd35, %fd36, %fd34;
	ld.global.f64 	%fd38, [%rd74+-24];
	add.s64 	%rd22, %rd21, %rd17;
	ld.global.f64 	%fd39, [%rd22];
	fma.rn.f64 	%fd40, %fd38, %fd39, %fd37;
	ld.global.f64 	%fd41, [%rd74+-16];
	add.s64 	%rd23, %rd22, %rd17;
	ld.global.f64 	%fd42, [%rd23];
	fma.rn.f64 	%fd43, %fd41, %fd42, %fd40;
	ld.global.f64 	%fd44, [%rd74+-8];
	add.s64 	%rd24, %rd23, %rd17;
	ld.global.f64 	%fd45, [%rd24];
	fma.rn.f64 	%fd46, %fd44, %fd45, %fd43;
	ld.global.f64 	%fd47, [%rd74];
	add.s64 	%rd25, %rd24, %rd17;
	ld.global.f64 	%fd48, [%rd25];
	fma.rn.f64 	%fd49, %fd47, %fd48, %fd46;
	ld.global.f64 	%fd50, [%rd74+8];
	add.s64 	%rd26, %rd25, %rd17;
	ld.global.f64 	%fd51, [%rd26];
	fma.rn.f64 	%fd52, %fd50, %fd51, %fd49;
	ld.global.f64 	%fd53, [%rd74+16];
	add.s64 	%rd27, %rd26, %rd17;
	ld.global.f64 	%fd54, [%rd27];
	fma.rn.f64 	%fd55, %fd53, %fd54, %fd52;
	ld.global.f64 	%fd56, [%rd74+24];
	add.s64 	%rd28, %rd27, %rd17;
	ld.global.f64 	%fd57, [%rd28];
	fma.rn.f64 	%fd58, %fd56, %fd57, %fd55;
	ld.global.f64 	%fd59, [%rd74+32];
	add.s64 	%rd29, %rd28, %rd17;
	ld.global.f64 	%fd60, [%rd29];
	fma.rn.f64 	%fd61, %fd59, %fd60, %fd58;
	ld.global.f64 	%fd62, [%rd74+40];
	add.s64 	%rd30, %rd29, %rd17;
	ld.global.f64 	%fd63, [%rd30];
	fma.rn.f64 	%fd64, %fd62, %fd63, %fd61;
	ld.global.f64 	%fd65, [%rd74+48];
	add.s64 	%rd31, %rd30, %rd17;
	ld.global.f64 	%fd66, [%rd31];
	fma.rn.f64 	%fd67, %fd65, %fd66, %fd64;
	ld.global.f64 	%fd68, [%rd74+56];
	add.s64 	%rd32, %rd31, %rd17;
	ld.global.f64 	%fd69, [%rd32];
	fma.rn.f64 	%fd140, %fd68, %fd69, %fd67;
	add.s32 	%r51, %r51, 16;
	add.s32 	%r50, %r50, %r5;
	add.s64 	%rd74, %rd74, 128;
	setp.ne.s32 	%p3, %r51, 0;
	@%p3 bra 	$L__BB1_3;
$L__BB1_4:
	setp.eq.s32 	%p4, %r2, 0;
	@%p4 bra 	$L__BB1_13;
	and.b32  	%r11, %r28, 7;
	setp.lt.u32 	%p5, %r2, 8;
	@%p5 bra 	$L__BB1_7;
	mul.wide.u32 	%rd33, %r53, 8;
	add.s64 	%rd34, %rd2, %rd33;
	ld.global.f64 	%fd71, [%rd34];
	mad.lo.s32 	%r32, %r53, %r29, %r1;
	mul.wide.s32 	%rd35, %r32, 8;
	add.s64 	%rd36, %rd1, %rd35;
	ld.global.f64 	%fd72, [%rd36];
	fma.rn.f64 	%fd73, %fd71, %fd72, %fd140;
	ld.global.f64 	%fd74, [%rd34+8];
	mul.wide.s32 	%rd37, %r29, 8;
	add.s64 	%rd38, %rd36, %rd37;
	ld.global.f64 	%fd75, [%rd38];
	fma.rn.f64 	%fd76, %fd74, %fd75, %fd73;
	ld.global.f64 	%fd77, [%rd34+16];
	add.s64 	%rd39, %rd38, %rd37;
	ld.global.f64 	%fd78, [%rd39];
	fma.rn.f64 	%fd79, %fd77, %fd78, %fd76;
	ld.global.f64 	%fd80, [%rd34+24];
	add.s64 	%rd40, %rd39, %rd37;
	ld.global.f64 	%fd81, [%rd40];
	fma.rn.f64 	%fd82, %fd80, %fd81, %fd79;
	ld.global.f64 	%fd83, [%rd34+32];
	add.s64 	%rd41, %rd40, %rd37;
	ld.global.f64 	%fd84, [%rd41];
	fma.rn.f64 	%fd85, %fd83, %fd84, %fd82;
	ld.global.f64 	%fd86, [%rd34+40];
	add.s64 	%rd42, %rd41, %rd37;
	ld.global.f64 	%fd87, [%rd42];
	fma.rn.f64 	%fd88, %fd86, %fd87, %fd85;
	ld.global.f64 	%fd89, [%rd34+48];
	add.s64 	%rd43, %rd42, %rd37;
	ld.global.f64 	%fd90, [%rd43];
	fma.rn.f64 	%fd91, %fd89, %fd90, %fd88;
	ld.global.f64 	%fd92, [%rd34+56];
	add.s64 	%rd44, %rd43, %rd37;
	ld.global.f64 	%fd93, [%rd44];
	fma.rn.f64 	%fd140, %fd92, %fd93, %fd91;
	add.s32 	%r53, %r53, 8;
$L__BB1_7:
	setp.eq.s32 	%p6, %r11, 0;
	@%p6 bra 	$L__BB1_13;
	and.b32  	%r14, %r28, 3;
	setp.lt.u32 	%p7, %r11, 4;
	@%p7 bra 	$L__BB1_10;
	mul.wide.u32 	%rd45, %r53, 8;
	add.s64 	%rd46, %rd2, %rd45;
	ld.global.f64 	%fd95, [%rd46];
	mad.lo.s32 	%r33, %r53, %r29, %r1;
	mul.wide.s32 	%rd47, %r33, 8;
	add.s64 	%rd48, %rd1, %rd47;
	ld.global.f64 	%fd96, [%rd48];
	fma.rn.f64 	%fd97, %fd95, %fd96, %fd140;
	ld.global.f64 	%fd98, [%rd46+8];
	mul.wide.s32 	%rd49, %r29, 8;
	add.s64 	%rd50, %rd48, %rd49;
	ld.global.f64 	%fd99, [%rd50];
	fma.rn.f64 	%fd100, %fd98, %fd99, %fd97;
	ld.global.f64 	%fd101, [%rd46+16];
	add.s64 	%rd51, %rd50, %rd49;
	ld.global.f64 	%fd102, [%rd51];
	fma.rn.f64 	%fd103, %fd101, %fd102, %fd100;
	ld.global.f64 	%fd104, [%rd46+24];
	add.s64 	%rd52, %rd51, %rd49;
	ld.global.f64 	%fd105, [%rd52];
	fma.rn.f64 	%fd140, %fd104, %fd105, %fd103;
	add.s32 	%r53, %r53, 4;
$L__BB1_10:
	setp.eq.s32 	%p8, %r14, 0;
	@%p8 bra 	$L__BB1_13;
	mad.lo.s32 	%r56, %r53, %r29, %r1;
	mul.wide.u32 	%rd53, %r53, 8;
	add.s64 	%rd75, %rd2, %rd53;
	neg.s32 	%r55, %r14;
$L__BB1_12:
	.pragma "nounroll";
	ld.global.f64 	%fd106, [%rd75];
	mul.wide.s32 	%rd54, %r56, 8;
	add.s64 	%rd55, %rd1, %rd54;
	ld.global.f64 	%fd107, [%rd55];
	fma.rn.f64 	%fd140, %fd106, %fd107, %fd140;
	add.s32 	%r56, %r56, %r29;
	add.s64 	%rd75, %rd75, 8;
	add.s32 	%r55, %r55, 1;
	setp.ne.s32 	%p9, %r55, 0;
	@%p9 bra 	$L__BB1_12;
$L__BB1_13:
	ld.param.u64 	%rd73, [_Z14kernelOutputL2PdS_S_S_iiiPi_param_3];
	cvta.to.global.u64 	%rd56, %rd73;
	mul.wide.u32 	%rd57, %r1, 8;
	add.s64 	%rd58, %rd56, %rd57;
	ld.global.f64 	%fd108, [%rd58];
	add.f64 	%fd14, %fd140, %fd108;
	neg.f64 	%fd109, %fd14;
	fma.rn.f64 	%fd110, %fd14, 0dBFF71547652B82FE, 0d4338000000000000;
	{
	.reg .b32 %temp; 
	mov.b64 	{%r23, %temp}, %fd110;
	}
	mov.f64 	%fd111, 0dC338000000000000;
	add.rn.f64 	%fd112, %fd110, %fd111;
	fma.rn.f64 	%fd113, %fd112, 0dBFE62E42FEFA39EF, %fd109;
	fma.rn.f64 	%fd114, %fd112, 0dBC7ABC9E3B39803F, %fd113;
	fma.rn.f64 	%fd115, %fd114, 0d3E5ADE1569CE2BDF, 0d3E928AF3FCA213EA;
	fma.rn.f64 	%fd116, %fd115, %fd114, 0d3EC71DEE62401315;
	fma.rn.f64 	%fd117, %fd116, %fd114, 0d3EFA01997C89EB71;
	fma.rn.f64 	%fd118, %fd117, %fd114, 0d3F2A01A014761F65;
	fma.rn.f64 	%fd119, %fd118, %fd114, 0d3F56C16C1852B7AF;
	fma.rn.f64 	%fd120, %fd119, %fd114, 0d3F81111111122322;
	fma.rn.f64 	%fd121, %fd120, %fd114, 0d3FA55555555502A1;
	fma.rn.f64 	%fd122, %fd121, %fd114, 0d3FC5555555555511;
	fma.rn.f64 	%fd123, %fd122, %fd114, 0d3FE000000000000B;
	fma.rn.f64 	%fd124, %fd123, %fd114, 0d3FF0000000000000;
	fma.rn.f64 	%fd125, %fd124, %fd114, 0d3FF0000000000000;
	{
	.reg .b32 %temp; 
	mov.b64 	{%r24, %temp}, %fd125;
	}
	{
	.reg .b32 %temp; 
	mov.b64 	{%temp, %r25}, %fd125;
	}
	shl.b32 	%r34, %r23, 20;
	add.s32 	%r35, %r34, %r25;
	mov.b64 	%fd141, {%r24, %r35};
	{
	.reg .b32 %temp; 
	mov.b64 	{%temp, %r36}, %fd109;
	}
	mov.b32 	%f2, %r36;
	abs.f32 	%f1, %f2;
	setp.lt.f32 	%p10, %f1, 0f4086232B;
	@%p10 bra 	$L__BB1_16;
	setp.gt.f64 	%p11, %fd14, 0d0000000000000000;
	mov.f64 	%fd126, 0d7FF0000000000000;
	sub.f64 	%fd127, %fd126, %fd14;
	selp.f64 	%fd141, 0d0000000000000000, %fd127, %p11;
	setp.geu.f32 	%p12, %f1, 0f40874800;
	@%p12 bra 	$L__BB1_16;
	shr.u32 	%r37, %r23, 31;
	add.s32 	%r38, %r23, %r37;
	shr.s32 	%r39, %r38, 1;
	shl.b32 	%r40, %r39, 20;
	add.s32 	%r41, %r25, %r40;
	mov.b64 	%fd128, {%r24, %r41};
	sub.s32 	%r42, %r23, %r39;
	shl.b32 	%r43, %r42, 20;
	add.s32 	%r44, %r43, 1072693248;
	mov.b32 	%r45, 0;
	mov.b64 	%fd129, {%r45, %r44};
	mul.f64 	%fd141, %fd129, %fd128;
$L__BB1_16:
	ld.param.u64 	%rd72, [_Z14kernelOutputL2PdS_S_S_iiiPi_param_1];
	add.f64 	%fd130, %fd141, 0d3FF0000000000000;
	rcp.rn.f64 	%fd131, %fd130;
	cvta.to.global.u64 	%rd59, %rd72;
	add.s64 	%rd61, %rd59, %rd57;
	st.global.f64 	[%rd61], %fd131;
	setp.ne.s32 	%p13, %r1, %r30;
	@%p13 bra 	$L__BB1_18;
	mul.wide.u32 	%rd64, %r30, 4;
	add.s64 	%rd65, %rd3, %rd64;
	mov.b32 	%r47, 1;
	st.global.u32 	[%rd65], %r47;
	mul.wide.u32 	%rd66, %r1, 4;
	add.s64 	%rd67, %rd3, %rd66;
	ld.global.u32 	%r57, [%rd67];
	bra.uni 	$L__BB1_19;
$L__BB1_18:
	mul.wide.u32 	%rd62, %r1, 4;
	add.s64 	%rd63, %rd3, %rd62;
	mov.b32 	%r57, 0;
	st.global.u32 	[%rd63], %r57;
$L__BB1_19:
	add.u64 	%rd68, %SP, 0;
	add.u64 	%rd69, %SPL, 0;
	st.local.v2.u32 	[%rd69], {%r1, %r1};
	st.local.u32 	[%rd69+8], %r57;
	mov.u64 	%rd70, $str;
	cvta.global.u64 	%rd71, %rd70;
	{ // callseq 0, 0
	.param .b64 param0;
	st.param.b64 	[param0], %rd71;
	.param .b64 param1;
	st.param.b64 	[param1], %rd68;
	.param .b32 retval0;
	call.uni (retval0), 
	vprintf, 
	(
	param0, 
	param1
	);
	ld.param.b32 	%r48, [retval0];
	} // callseq 0
	bar.sync 	0;
	ret;

}
	// .globl	_Z24kernelUpdateWeightOutputPiPdS0_S0_S0_S0_dii
.visible .entry _Z24kernelUpdateWeightOutputPiPdS0_S0_S0_S0_dii(
	.param .u64 .ptr .align 1 _Z24kernelUpdateWeightOutputPiPdS0_S0_S0_S0_dii_param_0,
	.param .u64 .ptr .align 1 _Z24kernelUpdateWeightOutputPiPdS0_S0_S0_S0_dii_param_1,
	.param .u64 .ptr .align 1 _Z24kernelUpdateWeightOutputPiPdS0_S0_S0_S0_dii_param_2,
	.param .u64 .ptr .align 1 _Z24kernelUpdateWeightOutputPiPdS0_S0_S0_S0_dii_param_3,
	.param .u64 .ptr .align 1 _Z24kernelUpdateWeightOutputPiPdS0_S0_S0_S0_dii_param_4,
	.param .u64 .ptr .align 1 _Z24kernelUpdateWeightOutputPiPdS0_S0_S0_S0_dii_param_5,
	.param .f64 _Z24kernelUpdateWeightOutputPiPdS0_S0_S0_S0_dii_param_6,
	.param .u32 _Z24kernelUpdateWeightOutputPiPdS0_S0_S0_S0_dii_param_7,
	.param .u32 _Z24kernelUpdateWeightOutputPiPdS0_S0_S0_S0_dii_param_8
)
{
	.reg .pred 	%p<10>;
	.reg .b32 	%r<29>;
	.reg .b64 	%rd<53>;
	.reg .b64 	%fd<74>;

	ld.param.u64 	%rd8, [_Z24kernelUpdateWeightOutputPiPdS0_S0_S0_S0_dii_param_0];
	ld.param.u64 	%rd9, [_Z24kernelUpdateWeightOutputPiPdS0_S0_S0_S0_dii_param_1];
	ld.param.u64 	%rd10, [_Z24kernelUpdateWeightOutputPiPdS0_S0_S0_S0_dii_param_2];
	ld.param.u64 	%rd11, [_Z24kernelUpdateWeightOutputPiPdS0_S0_S0_S0_dii_param_3];
	ld.param.u64 	%rd7, [_Z24kernelUpdateWeightOutputPiPdS0_S0_S0_S0_dii_param_5];
	ld.param.f64 	%fd3, [_Z24kernelUpdateWeightOutputPiPdS0_S0_S0_S0_dii_param_6];
	ld.param.u32 	%r16, [_Z24kernelUpdateWeightOutputPiPdS0_S0_S0_S0_dii_param_7];
	ld.param.u32 	%r17, [_Z24kernelUpdateWeightOutputPiPdS0_S0_S0_S0_dii_param_8];
	cvta.to.global.u64 	%rd1, %rd9;
	cvta.to.global.u64 	%rd2, %rd11;
	cvta.to.global.u64 	%rd12, %rd8;
	cvta.to.global.u64 	%rd13, %rd10;
	mov.u32 	%r1, %tid.x;
	mul.wide.u32 	%rd14, %r1, 8;
	add.s64 	%rd15, %rd13, %rd14;
	ld.global.f64 	%fd4, [%rd15];
	mul.wide.u32 	%rd16, %r1, 4;
	add.s64 	%rd17, %rd12, %rd16;
	ld.global.u32 	%r18, [%rd17];
	cvt.rn.f64.s32 	%fd5, %r18;
	sub.f64 	%fd6, %fd5, %fd4;
	neg.f64 	%fd7, %fd6;
	mov.f64 	%fd8, 0d3FF0000000000000;
	sub.f64 	%fd9, %fd8, %fd4;
	mul.f64 	%fd10, %fd4, %fd9;
	sub.f64 	%fd1, %fd7, %fd10;
	setp.lt.s32 	%p1, %r16, 1;
	@%p1 bra 	$L__BB2_12;
	mul.f64 	%fd2, %fd3, %fd1;
	and.b32  	%r2, %r16, 7;
	setp.lt.u32 	%p2, %r16, 8;
	mov.b32 	%r27, 0;
	@%p2 bra 	$L__BB2_4;
	and.b32  	%r27, %r16, 2147483640;
	neg.s32 	%r25, %r27;
	shl.b32 	%r5, %r17, 3;
	add.s64 	%rd52, %rd1, 32;
	mul.wide.s32 	%rd20, %r17, 8;
	mov.u32 	%r24, %r1;
$L__BB2_3:
	.pragma "nounroll";
	mul.wide.s32 	%rd18, %r24, 8;
	add.s64 	%rd19, %rd2, %rd18;
	ld.global.f64 	%fd11, [%rd19];
	ld.global.f64 	%fd12, [%rd52+-32];
	mul.f64 	%fd13, %fd2, %fd12;
	sub.f64 	%fd14, %fd11, %fd13;
	st.global.f64 	[%rd19], %fd14;
	add.s64 	%rd21, %rd19, %rd20;
	ld.global.f64 	%fd15, [%rd21];
	ld.global.f64 	%fd16, [%rd52+-24];
	mul.f64 	%fd17, %fd2, %fd16;
	sub.f64 	%fd18, %fd15, %fd17;
	st.global.f64 	[%rd21], %fd18;
	add.s64 	%rd22, %rd21, %rd20;
	ld.global.f64 	%fd19, [%rd22];
	ld.global.f64 	%fd20, [%rd52+-16];
	mul.f64 	%fd21, %fd2, %fd20;
	sub.f64 	%fd22, %fd19, %fd21;
	st.global.f64 	[%rd22], %fd22;
	add.s64 	%rd23, %rd22, %rd20;
	ld.global.f64 	%fd23, [%rd23];
	ld.global.f64 	%fd24, [%rd52+-8];
	mul.f64 	%fd25, %fd2, %fd24;
	sub.f64 	%fd26, %fd23, %fd25;
	st.global.f64 	[%rd23], %fd26;
	add.s64 	%rd24, %rd23, %rd20;
	ld.global.f64 	%fd27, [%rd24];
	ld.global.f64 	%fd28, [%rd52];
	mul.f64 	%fd29, %fd2, %fd28;
	sub.f64 	%fd30, %fd27, %fd29;
	st.global.f64 	[%rd24], %fd30;
	add.s64 	%rd25, %rd24, %rd20;
	ld.global.f64 	%fd31, [%rd25];
	ld.global.f64 	%fd32, [%rd52+8];
	mul.f64 	%fd33, %fd2, %fd32;
	sub.f64 	%fd34, %fd31, %fd33;
	st.global.f64 	[%rd25], %fd34;
	add.s64 	%rd26, %rd25, %rd20;
	ld.global.f64 	%fd35, [%rd26];
	ld.global.f64 	%fd36, [%rd52+16];
	mul.f64 	%fd37, %fd2, %fd36;
	sub.f64 	%fd38, %fd35, %fd37;
	st.global.f64 	[%rd26], %fd38;
	add.s64 	%rd27, %rd26, %rd20;
	ld.global.f64 	%fd39, [%rd27];
	ld.global.f64 	%fd40, [%rd52+24];
	mul.f64 	%fd41, %fd2, %fd40;
	sub.f64 	%fd42, %fd39, %fd41;
	st.global.f64 	[%rd27], %fd42;
	add.s32 	%r25, %r25, 8;
	add.s32 	%r24, %r24, %r5;
	add.s64 	%rd52, %rd52, 64;
	setp.ne.s32 	%p3, %r25, 0;
	@%p3 bra 	$L__BB2_3;
$L__BB2_4:
	setp.eq.s32 	%p4, %r2, 0;
	@%p4 bra 	$L__BB2_12;
	and.b32  	%r11, %r16, 3;
	setp.lt.u32 	%p5, %r2, 4;
	@%p5 bra 	$L__BB2_7;
	mad.lo.s32 	%r20, %r27, %r17, %r1;
	mul.wide.s32 	%rd28, %r20, 8;
	add.s64 	%rd29, %rd2, %rd28;
	ld.global.f64 	%fd43, [%rd29];
	mul.wide.u32 	%rd30, %r27, 8;
	add.s64 	%rd31, %rd1, %rd30;
	ld.global.f64 	%fd44, [%rd31];
	mul.f64 	%fd45, %fd2, %fd44;
	sub.f64 	%fd46, %fd43, %fd45;
	st.global.f64 	[%rd29], %fd46;
	mul.wide.s32 	%rd32, %r17, 8;
	add.s64 	%rd33, %rd29, %rd32;
	ld.global.f64 	%fd47, [%rd33];
	ld.global.f64 	%fd48, [%rd31+8];
	mul.f64 	%fd49, %fd2, %fd48;
	sub.f64 	%fd50, %fd47, %fd49;
	st.global.f64 	[%rd33], %fd50;
	add.s64 	%rd34, %rd33, %rd32;
	ld.global.f64 	%fd51, [%rd34];
	ld.global.f64 	%fd52, [%rd31+16];
	mul.f64 	%fd53, %fd2, %fd52;
	sub.f64 	%fd54, %fd51, %fd53;
	st.global.f64 	[%rd34], %fd54;
	add.s64 	%rd35, %rd34, %rd32;
	ld.global.f64 	%fd55, [%rd35];
	ld.global.f64 	%fd56, [%rd31+24];
	mul.f64 	%fd57, %fd2, %fd56;
	sub.f64 	%fd58, %fd55, %fd57;
	st.global.f64 	[%rd35], %fd58;
	add.s32 	%r27, %r27, 4;
$L__BB2_7:
	setp.eq.s32 	%p6, %r11, 0;
	@%p6 bra 	$L__BB2_12;
	setp.eq.s32 	%p7, %r11, 1;
	@%p7 bra 	$L__BB2_10;
	mad.lo.s32 	%r21, %r27, %r17, %r1;
	mul.wide.s32 	%rd36, %r21, 8;
	add.s64 	%rd37, %rd2, %rd36;
	ld.global.f64 	%fd59, [%rd37];
	mul.wide.u32 	%rd38, %r27, 8;
	add.s64 	%rd39, %rd1, %rd38;
	ld.global.f64 	%fd60, [%rd39];
	mul.f64 	%fd61, %fd2, %fd60;
	sub.f64 	%fd62, %fd59, %fd61;
	st.global.f64 	[%rd37], %fd62;
	mul.wide.s32 	%rd40, %r17, 8;
	add.s64 	%rd41, %rd37, %rd40;
	ld.global.f64 	%fd63, [%rd41];
	ld.global.f64 	%fd64, [%rd39+8];
	mul.f64 	%fd65, %fd2, %fd64;
	sub.f64 	%fd66, %fd63, %fd65;
	st.global.f64 	[%rd41], %fd66;
	add.s32 	%r27, %r27, 2;
$L__BB2_10:
	and.b32  	%r22, %r16, 1;
	setp.eq.b32 	%p8, %r22, 1;
	not.pred 	%p9, %p8;
	@%p9 bra 	$L__BB2_12;
	mad.lo.s32 	%r23, %r27, %r17, %r1;
	mul.wide.s32 	%rd42, %r23, 8;
	add.s64 	%rd43, %rd2, %rd42;
	ld.global.f64 	%fd67, [%rd43];
	mul.wide.u32 	%rd44, %r27, 8;
	add.s64 	%rd45, %rd1, %rd44;
	ld.global.f64 	%fd68, [%rd45];
	mul.f64 	%fd69, %fd2, %fd68;
	sub.f64 	%fd70, %fd67, %fd69;
	st.global.f64 	[%rd43], %fd70;
$L__BB2_12:
	ld.param.u64 	%rd51, [_Z24kernelUpdateWeightOutputPiPdS0_S0_S0_S0_dii_param_4];
	cvta.to.global.u64 	%rd46, %rd51;
	cvta.to.global.u64 	%rd47, %rd7;
	mul.wide.u32 	%rd48, %r1, 8;
	add.s64 	%rd49, %rd46, %rd48;
	ld.global.f64 	%fd71, [%rd49];
	mul.f64 	%fd72, %fd3, %fd1;
	sub.f64 	%fd73, %fd71, %fd72;
	st.global.f64 	[%rd49], %fd73;
	add.s64 	%rd50, %rd47, %rd48;
	st.global.f64 	[%rd50], %fd1;
	bar.sync 	0;
	ret;

}
	// .globl	_Z24kernelUpdateWeightHiddenPdS_S_S_S_S_diii
.visible .entry _Z24kernelUpdateWeightHiddenPdS_S_S_S_S_diii(
	.param .u64 .ptr .align 1 _Z24kernelUpdateWeightHiddenPdS_S_S_S_S_diii_param_0,
	.param .u64 .ptr .align 1 _Z24kernelUpdateWeightHiddenPdS_S_S_S_S_diii_param_1,
	.param .u64 .ptr .align 1 _Z24kernelUpdateWeightHiddenPdS_S_S_S_S_diii_param_2,
	.param .u64 .ptr .align 1 _Z24kernelUpdateWeightHiddenPdS_S_S_S_S_diii_param_3,
	.param .u64 .ptr .align 1 _Z24kernelUpdateWeightHiddenPdS_S_S_S_S_diii_param_4,
	.param .u64 .ptr .align 1 _Z24kernelUpdateWeightHiddenPdS_S_S_S_S_diii_param_5,
	.param .f64 _Z24kernelUpdateWeightHiddenPdS_S_S_S_S_diii_param_6,
	.param .u32 _Z24kernelUpdateWeightHiddenPdS_S_S_S_S_diii_param_7,
	.param .u32 _Z24kernelUpdateWeightHiddenPdS_S_S_S_S_diii_param_8,
	.param .u32 _Z24kernelUpdateWeightHiddenPdS_S_S_S_S_diii_param_9
)
{
	.reg .pred 	%p<19>;
	.reg .b32 	%r<54>;
	.reg .b64 	%rd<88>;
	.reg .b64 	%fd<211>;

	ld.param.u64 	%rd21, [_Z24kernelUpdateWeightHiddenPdS_S_S_S_S_diii_param_0];
	ld.param.u64 	%rd22, [_Z24kernelUpdateWeightHiddenPdS_S_S_S_S_diii_param_1];
	ld.param.u64 	%rd23, [_Z24kernelUpdateWeightHiddenPdS_S_S_S_S_diii_param_2];
	ld.param.u64 	%rd24, [_Z24kernelUpdateWeightHiddenPdS_S_S_S_S_diii_param_3];
	ld.param.u64 	%rd25, [_Z24kernelUpdateWeightHiddenPdS_S_S_S_S_diii_param_5];
	ld.param.f64 	%fd17, [_Z24kernelUpdateWeightHiddenPdS_S_S_S_S_diii_param_6];
	ld.param.u32 	%r32, [_Z24kernelUpdateWeightHiddenPdS_S_S_S_S_diii_param_7];
	ld.param.u32 	%r33, [_Z24kernelUpdateWeightHiddenPdS_S_S_S_S_diii_param_8];
	ld.param.u32 	%r34, [_Z24kernelUpdateWeightHiddenPdS_S_S_S_S_diii_param_9];
	cvta.to.global.u64 	%rd1, %rd25;
	cvta.to.global.u64 	%rd2, %rd23;
	cvta.to.global.u64 	%rd3, %rd21;
	cvta.to.global.u64 	%rd4, %rd24;
	cvta.to.global.u64 	%rd26, %rd22;
	mov.u32 	%r1, %tid.x;
	mul.wide.u32 	%rd27, %r1, 8;
	add.s64 	%rd28, %rd26, %rd27;
	ld.global.f64 	%fd1, [%rd28];
	setp.lt.s32 	%p1, %r34, 1;
	mov.f64 	%fd210, 0d0000000000000000;
	@%p1 bra 	$L__BB3_13;
	mul.lo.s32 	%r2, %r34, %r1;
	and.b32  	%r3, %r34, 15;
	setp.lt.u32 	%p2, %r34, 16;
	mov.f64 	%fd210, 0d0000000000000000;
	mov.b32 	%r46, 0;
	@%p2 bra 	$L__BB3_4;
	and.b32  	%r46, %r34, 2147483632;
	neg.s32 	%r44, %r46;
	mul.wide.u32 	%rd29, %r2, 8;
	add.s64 	%rd30, %rd29, %rd2;
	add.s64 	%rd84, %rd30, 64;
	add.s64 	%rd83, %rd1, 64;
	mov.f64 	%fd210, 0d0000000000000000;
$L__BB3_3:
	.pragma "nounroll";
	ld.global.f64 	%fd22, [%rd84+-64];
	ld.global.f64 	%fd23, [%rd83+-64];
	add.f64 	%fd24, %fd22, %fd23;
	add.f64 	%fd25, %fd210, %fd24;
	ld.global.f64 	%fd26, [%rd84+-56];
	ld.global.f64 	%fd27, [%rd83+-56];
	add.f64 	%fd28, %fd26, %fd27;
	add.f64 	%fd29, %fd25, %fd28;
	ld.global.f64 	%fd30, [%rd84+-48];
	ld.global.f64 	%fd31, [%rd83+-48];
	add.f64 	%fd32, %fd30, %fd31;
	add.f64 	%fd33, %fd29, %fd32;
	ld.global.f64 	%fd34, [%rd84+-40];
	ld.global.f64 	%fd35, [%rd83+-40];
	add.f64 	%fd36, %fd34, %fd35;
	add.f64 	%fd37, %fd33, %fd36;
	ld.global.f64 	%fd38, [%rd84+-32];
	ld.global.f64 	%fd39, [%rd83+-32];
	add.f64 	%fd40, %fd38, %fd39;
	add.f64 	%fd41, %fd37, %fd40;
	ld.global.f64 	%fd42, [%rd84+-24];
	ld.global.f64 	%fd43, [%rd83+-24];
	add.f64 	%fd44, %fd42, %fd43;
	add.f64 	%fd45, %fd41, %fd44;
	ld.global.f64 	%fd46, [%rd84+-16];
	ld.global.f64 	%fd47, [%rd83+-16];
	add.f64 	%fd48, %fd46, %fd47;
	add.f64 	%fd49, %fd45, %fd48;
	ld.global.f64 	%fd50, [%rd84+-8];
	ld.global.f64 	%fd51, [%rd83+-8];
	add.f64 	%fd52, %fd50, %fd51;
	add.f64 	%fd53, %fd49, %fd52;
	ld.global.f64 	%fd54, [%rd84];
	ld.global.f64 	%fd55, [%rd83];
	add.f64 	%fd56, %fd54, %fd55;
	add.f64 	%fd57, %fd53, %fd56;
	ld.global.f64 	%fd58, [%rd84+8];
	ld.global.f64 	%fd59, [%rd83+8];
	add.f64 	%fd60, %fd58, %fd59;
	add.f64 	%fd61, %fd57, %fd60;
	ld.global.f64 	%fd62, [%rd84+16];
	ld.global.f64 	%fd63, [%rd83+16];
	add.f64 	%fd64, %fd62, %fd63;
	add.f64 	%fd65, %fd61, %fd64;
	ld.global.f64 	%fd66, [%rd84+24];
	ld.global.f64 	%fd67, [%rd83+24];
	add.f64 	%fd68, %fd66, %fd67;
	add.f64 	%fd69, %fd65, %fd68;
	ld.global.f64 	%fd70, [%rd84+32];
	ld.global.f64 	%fd71, [%rd83+32];
	add.f64 	%fd72, %fd70, %fd71;
	add.f64 	%fd73, %fd69, %fd72;
	ld.global.f64 	%fd74, [%rd84+40];
	ld.global.f64 	%fd75, [%rd83+40];
	add.f64 	%fd76, %fd74, %fd75;
	add.f64 	%fd77, %fd73, %fd76;
	ld.global.f64 	%fd78, [%rd84+48];
	ld.global.f64 	%fd79, [%rd83+48];
	add.f64 	%fd80, %fd78, %fd79;
	add.f64 	%fd81, %fd77, %fd80;
	ld.global.f64 	%fd82, [%rd84+56];
	ld.global.f64 	%fd83, [%rd83+56];
	add.f64 	%fd84, %fd82, %fd83;
	add.f64 	%fd210, %fd81, %fd84;
	add.s32 	%r44, %r44, 16;
	add.s64 	%rd84, %rd84, 128;
	add.s64 	%rd83, %rd83, 128;
	setp.ne.s32 	%p3, %r44, 0;
	@%p3 bra 	$L__BB3_3;
$L__BB3_4:
	setp.eq.s32 	%p4, %r3, 0;
	@%p4 bra 	$L__BB3_13;
	and.b32  	%r9, %r34, 7;
	setp.lt.u32 	%p5, %r3, 8;
	@%p5 bra 	$L__BB3_7;
	add.s32 	%r36, %r46, %r2;
	mul.wide.u32 	%rd31, %r36, 8;
	add.s64 	%rd32, %rd2, %rd31;
	ld.global.f64 	%fd86, [%rd32];
	cvt.u64.u32 	%rd33, %r46;
	mul.wide.u32 	%rd34, %r46, 8;
	add.s64 	%rd35, %rd1, %rd34;
	ld.global.f64 	%fd87, [%rd35];
	add.f64 	%fd88, %fd86, %fd87;
	add.f64 	%fd89, %fd210, %fd88;
	cvt.u64.u32 	%rd36, %r2;
	add.s64 	%rd37, %rd33, %rd36;
	shl.b64 	%rd38, %rd37, 3;
	add.s64 	%rd39, %rd2, %rd38;
	ld.global.f64 	%fd90, [%rd39+8];
	ld.global.f64 	%fd91, [%rd35+8];
	add.f64 	%fd92, %fd90, %fd91;
	add.f64 	%fd93, %fd89, %fd92;
	ld.global.f64 	%fd94, [%rd39+16];
	ld.global.f64 	%fd95, [%rd35+16];
	add.f64 	%fd96, %fd94, %fd95;
	add.f64 	%fd97, %fd93, %fd96;
	ld.global.f64 	%fd98, [%rd39+24];
	ld.global.f64 	%fd99, [%rd35+24];
	add.f64 	%fd100, %fd98, %fd99;
	add.f64 	%fd101, %fd97, %fd100;
	ld.global.f64 	%fd102, [%rd39+32];
	ld.global.f64 	%fd103, [%rd35+32];
	add.f64 	%fd104, %fd102, %fd103;
	add.f64 	%fd105, %fd101, %fd104;
	ld.global.f64 	%fd106, [%rd39+40];
	ld.global.f64 	%fd107, [%rd35+40];
	add.f64 	%fd108, %fd106, %fd107;
	add.f64 	%fd109, %fd105, %fd108;
	ld.global.f64 	%fd110, [%rd39+48];
	ld.global.f64 	%fd111, [%rd35+48];
	add.f64 	%fd112, %fd110, %fd111;
	add.f64 	%fd113, %fd109, %fd112;
	ld.global.f64 	%fd114, [%rd39+56];
	ld.global.f64 	%fd115, [%rd35+56];
	add.f64 	%fd116, %fd114, %fd115;
	add.f64 	%fd210, %fd113, %fd116;
	add.s32 	%r46, %r46, 8;
$L__BB3_7:
	setp.eq.s32 	%p6, %r9, 0;
	@%p6 bra 	$L__BB3_13;
	and.b32  	%r12, %r34, 3;
	setp.lt.u32 	%p7, %r9, 4;
	@%p7 bra 	$L__BB3_10;
	add.s32 	%r37, %r46, %r2;
	mul.wide.u32 	%rd40, %r37, 8;
	add.s64 	%rd41, %rd2, %rd40;
	ld.global.f64 	%fd118, [%rd41];
	cvt.u64.u32 	%rd42, %r46;
	mul.wide.u32 	%rd43, %r46, 8;
	add.s64 	%rd44, %rd1, %rd43;
	ld.global.f64 	%fd119, [%rd44];
	add.f64 	%fd120, %fd118, %fd119;
	add.f64 	%fd121, %fd210, %fd120;
	cvt.u64.u32 	%rd45, %r2;
	add.s64 	%rd46, %rd42, %rd45;
	shl.b64 	%rd47, %rd46, 3;
	add.s64 	%rd48, %rd2, %rd47;
	ld.global.f64 	%fd122, [%rd48+8];
	ld.global.f64 	%fd123, [%rd44+8];
	add.f64 	%fd124, %fd122, %fd123;
	add.f64 	%fd125, %fd121, %fd124;
	ld.global.f64 	%fd126, [%rd48+16];
	ld.global.f64 	%fd127, [%rd44+16];
	add.f64 	%fd128, %fd126, %fd127;
	add.f64 	%fd129, %fd125, %fd128;
	ld.global.f64 	%fd130, [%rd48+24];
	ld.global.f64 	%fd131, [%rd44+24];
	add.f64 	%fd132, %fd130, %fd131;
	add.f64 	%fd210, %fd129, %fd132;
	add.s32 	%r46, %r46, 4;
$L__BB3_10:
	setp.eq.s32 	%p8, %r12, 0;
	@%p8 bra 	$L__BB3_13;
	mul.wide.u32 	%rd49, %r46, 8;
	add.s64 	%rd86, %rd1, %rd49;
	add.s32 	%r38, %r46, %r2;
	mul.wide.u32 	%rd50, %r38, 8;
	add.s64 	%rd85, %rd2, %rd50;
	neg.s32 	%r48, %r12;
$L__BB3_12:
	.pragma "nounroll";
	ld.global.f64 	%fd133, [%rd85];
	ld.global.f64 	%fd134, [%rd86];
	add.f64 	%fd135, %fd133, %fd134;
	add.f64 	%fd210, %fd210, %fd135;
	add.s64 	%rd86, %rd86, 8;
	add.s64 	%rd85, %rd85, 8;
	add.s32 	%r48, %r48, 1;
	setp.ne.s32 	%p9, %r48, 0;
	@%p9 bra 	$L__BB3_12;
$L__BB3_13:
	mov.f64 	%fd136, 0d3FF0000000000000;
	sub.f64 	%fd137, %fd136, %fd1;
	mul.f64 	%fd138, %fd1, %fd137;
	mul.f64 	%fd15, %fd138, %fd210;
	setp.lt.s32 	%p10, %r32, 1;
	@%p10 bra 	$L__BB3_25;
	mul.f64 	%fd16, %fd17, %fd15;
	and.b32  	%r18, %r32, 7;
	setp.lt.u32 	%p11, %r32, 8;
	mov.b32 	%r52, 0;
	@%p11 bra 	$L__BB3_17;
	and.b32  	%r52, %r32, 2147483640;
	neg.s32 	%r50, %r52;
	shl.b32 	%r21, %r33, 3;
	add.s64 	%rd87, %rd3, 32;
	mul.wide.s32 	%rd53, %r33, 8;
	mov.u32 	%r49, %r1;
$L__BB3_16:
	.pragma "nounroll";
	mul.wide.s32 	%rd51, %r49, 8;
	add.s64 	%rd52, %rd4, %rd51;
	ld.global.f64 	%fd139, [%rd52];
	ld.global.f64 	%fd140, [%rd87+-32];
	mul.f64 	%fd141, %fd16, %fd140;
	sub.f64 	%fd142, %fd139, %fd141;
	st.global.f64 	[%rd52], %fd142;
	add.s64 	%rd54, %rd52, %rd53;
	ld.global.f64 	%fd143, [%rd54];
	ld.global.f64 	%fd144, [%rd87+-24];
	mul.f64 	%fd145, %fd16, %fd144;
	sub.f64 	%fd146, %fd143, %fd145;
	st.global.f64 	[%rd54], %fd146;
	add.s64 	%rd55, %rd54, %rd53;
	ld.global.f64 	%fd147, [%rd55];
	ld.global.f64 	%fd148, [%rd87+-16];
	mul.f64 	%fd149, %fd16, %fd148;
	sub.f64 	%fd150, %fd147, %fd149;
	st.global.f64 	[%rd55], %fd150;
	add.s64 	%rd56, %rd55, %rd53;
	ld.global.f64 	%fd151, [%rd56];
	ld.global.f64 	%fd152, [%rd87+-8];
	mul.f64 	%fd153, %fd16, %fd152;
	sub.f64 	%fd154, %fd151, %fd153;
	st.global.f64 	[%rd56], %fd154;
	add.s64 	%rd57, %rd56, %rd53;
	ld.global.f64 	%fd155, [%rd57];
	ld.global.f64 	%fd156, [%rd87];
	mul.f64 	%fd157, %fd16, %fd156;
	sub.f64 	%fd158, %fd155, %fd157;
	st.global.f64 	[%rd57], %fd158;
	add.s64 	%rd58, %rd57, %rd53;
	ld.global.f64 	%fd159, [%rd58];
	ld.global.f64 	%fd160, [%rd87+8];
	mul.f64 	%fd161, %fd16, %fd160;
	sub.f64 	%fd162, %fd159, %fd161;
	st.global.f64 	[%rd58], %fd162;
	add.s64 	%rd59, %rd58, %rd53;
	ld.global.f64 	%fd163, [%rd59];
	ld.global.f64 	%fd164, [%rd87+16];
	mul.f64 	%fd165, %fd16, %fd164;
	sub.f64 	%fd166, %fd163, %fd165;
	st.global.f64 	[%rd59], %fd166;
	add.s64 	%rd60, %rd59, %rd53;
	ld.global.f64 	%fd167, [%rd60];
	ld.global.f64 	%fd168, [%rd87+24];
	mul.f64 	%fd169, %fd16, %fd168;
	sub.f64 	%fd170, %fd167, %fd169;
	st.global.f64 	[%rd60], %fd170;
	add.s32 	%r50, %r50, 8;
	add.s32 	%r49, %r49, %r21;
	add.s64 	%rd87, %rd87, 64;
	setp.ne.s32 	%p12, %r50, 0;
	@%p12 bra 	$L__BB3_16;
$L__BB3_17:
	setp.eq.s32 	%p13, %r18, 0;
	@%p13 bra 	$L__BB3_25;
	and.b32  	%r27, %r32, 3;
	setp.lt.u32 	%p14, %r18, 4;
	@%p14 bra 	$L__BB3_20;
	mad.lo.s32 	%r40, %r52, %r33, %r1;
	mul.wide.s32 	%rd61, %r40, 8;
	add.s64 	%rd62, %rd4, %rd61;
	ld.global.f64 	%fd171, [%rd62];
	mul.wide.u32 	%rd63, %r52, 8;
	add.s64 	%rd64, %rd3, %rd63;
	ld.global.f64 	%fd172, [%rd64];
	mul.f64 	%fd173, %fd16, %fd172;
	sub.f64 	%fd174, %fd171, %fd173;
	st.global.f64 	[%rd62], %fd174;
	mul.wide.s32 	%rd65, %r33, 8;
	add.s64 	%rd66, %rd62, %rd65;
	ld.global.f64 	%fd175, [%rd66];
	ld.global.f64 	%fd176, [%rd64+8];
	mul.f64 	%fd177, %fd16, %fd176;
	sub.f64 	%fd178, %fd175, %fd177;
	st.global.f64 	[%rd66], %fd178;
	add.s64 	%rd67, %rd66, %rd65;
	ld.global.f64 	%fd179, [%rd67];
	ld.global.f64 	%fd180, [%rd64+16];
	mul.f64 	%fd181, %fd16, %fd180;
	sub.f64 	%fd182, %fd179, %fd181;
	st.global.f64 	[%rd67], %fd182;
	add.s64 	%rd68, %rd67, %rd65;
	ld.global.f64 	%fd183, [%rd68];
	ld.global.f64 	%fd184, [%rd64+24];
	mul.f64 	%fd185, %fd16, %fd184;
	sub.f64 	%fd186, %fd183, %fd185;
	st.global.f64 	[%rd68], %fd186;
	add.s32 	%r52, %r52, 4;
$L__BB3_20:
	setp.eq.s32 	%p15, %r27, 0;
	@%p15 bra 	$L__BB3_25;
	setp.eq.s32 	%p16, %r27, 1;
	@%p16 bra 	$L__BB3_23;
	mad.lo.s32 	%r41, %r52, %r33, %r1;
	mul.wide.s32 	%rd69, %r41, 8;
	add.s64 	%rd70, %rd4, %rd69;
	ld.global.f64 	%fd187, [%rd70];
	mul.wide.u32 	%rd71, %r52, 8;
	add.s64 	%rd72, %rd3, %rd71;
	ld.global.f64 	%fd188, [%rd72];
	mul.f64 	%fd189, %fd16, %fd188;
	sub.f64 	%fd190, %fd187, %fd189;
	st.global.f64 	[%rd70], %fd190;
	mul.wide.s32 	%rd73, %r33, 8;
	add.s64 	%rd74, %rd70, %rd73;
	ld.global.f64 	%fd191, [%rd74];
	ld.global.f64 	%fd192, [%rd72+8];
	mul.f64 	%fd193, %fd16, %fd192;
	sub.f64 	%fd194, %fd191, %fd193;
	st.global.f64 	[%rd74], %fd194;
	add.s32 	%r52, %r52, 2;
$L__BB3_23:
	and.b32  	%r42, %r32, 1;
	setp.eq.b32 	%p17, %r42, 1;
	not.pred 	%p18, %p17;
	@%p18 bra 	$L__BB3_25;
	mad.lo.s32 	%r43, %r52, %r33, %r1;
	mul.wide.s32 	%rd75, %r43, 8;
	add.s64 	%rd76, %rd4, %rd75;
	ld.global.f64 	%fd195, [%rd76];
	mul.wide.u32 	%rd77, %r52, 8;
	add.s64 	%rd78, %rd3, %rd77;
	ld.global.f64 	%fd196, [%rd78];
	mul.f64 	%fd197, %fd16, %fd196;
	sub.f64 	%fd198, %fd195, %fd197;
	st.global.f64 	[%rd76], %fd198;
$L__BB3_25:
	ld.param.u64 	%rd82, [_Z24kernelUpdateWeightHiddenPdS_S_S_S_S_diii_param_4];
	cvta.to.global.u64 	%rd79, %rd82;
	mul.wide.u32 	%rd80, %r1, 8;
	add.s64 	%rd81, %rd79, %rd80;
	ld.global.f64 	%fd199, [%rd81];
	mul.f64 	%fd200, %fd17, %fd15;
	sub.f64 	%fd201, %fd199, %fd200;
	st.global.f64 	[%rd81], %fd201;
	bar.sync 	0;
	ret;

}


// ===== COMPILED SASS (sm_100) =====

	.target	sm_100

	.elftype	@"ET_EXEC"


//--------------------- .note.nv.tkinfo           --------------------------
	.section	.note.nv.tkinfo,"",@"SHT_NOTE"
	.sectionflags	@"SHF_NOTE_NV_TKINFO"
	.tkinfo
        /*0018*/ 	.word	0x00000002
        /*0030*/ 	.string	""
        /*0030*/ 	.string	"ptxas"
        /*0030*/ 	.string	"Cuda compilation tools, release 13.0, V13.0.88"
        /*0030*/ 	.string	"Build cuda_13.0.r13.0/compiler.36424714_0"
        /*0030*/ 	.string	"-arch sm_100 -m 64 "



//--------------------- .note.nv.cuinfo           --------------------------
	.section	.note.nv.cuinfo,"",@"SHT_NOTE"
	.sectionflags	@"SHF_NOTE_NV_CUINFO"
        /*0018*/ 	.short	0x0002
        /*001a*/ 	.short	0x0064
        /*001c*/ 	.short	0x0082
	.zero		2


//--------------------- .nv.info                  --------------------------
	.section	.nv.info,"",@"SHT_CUDA_INFO"
	.align	4


	//----- nvinfo : EIATTR_REGCOUNT
	.align		4
        /*0000*/ 	.byte	0x04, 0x2f
        /*0002*/ 	.short	(.L_2 - .L_1)
	.align		4
.L_1:
        /*0004*/ 	.word	index@(_Z14kernelOutputL1PdS_S_S_ii)
        /*0008*/ 	.word	0x00000020


	//----- nvinfo : EIATTR_FRAME_SIZE
	.align		4
.L_2:
        /*000c*/ 	.byte	0x04, 0x11
        /*000e*/ 	.short	(.L_4 - .L_3)
	.align		4
.L_3:
        /*0010*/ 	.word	index@($__internal_1_$__cuda_sm20_dblrcp_rn_slowpath_v3)
        /*0014*/ 	.word	0x00000000


	//----- nvinfo : EIATTR_FRAME_SIZE
	.align		4
.L_4:
        /*0018*/ 	.byte	0x04, 0x11
        /*001a*/ 	.short	(.L_6 - .L_5)
	.align		4
.L_5:
        /*001c*/ 	.word	index@(_Z14kernelOutputL1PdS_S_S_ii)
        /*0020*/ 	.word	0x00000000


	//----- nvinfo : EIATTR_REGCOUNT
	.align		4
.L_6:
        /*0024*/ 	.byte	0x04, 0x2f
        /*0026*/ 	.short	(.L_8 - .L_7)
	.align		4
.L_7:
        /*0028*/ 	.word	index@(_Z14kernelOutputL2PdS_S_S_iiiPi)
        /*002c*/ 	.word	0x00000020


	//----- nvinfo : EIATTR_FRAME_SIZE
	.align		4
.L_8:
        /*0030*/ 	.byte	0x04, 0x11
        /*0032*/ 	.short	(.L_10 - .L_9)
	.align		4
.L_9:
        /*0034*/ 	.word	index@($__internal_0_$__cuda_sm20_dblrcp_rn_slowpath_v3)
        /*0038*/ 	.word	0x00000010


	//----- nvinfo : EIATTR_FRAME_SIZE
	.align		4
.L_10:
        /*003c*/ 	.byte	0x04, 0x11
        /*003e*/ 	.short	(.L_12 - .L_11)
	.align		4
.L_11:
        /*0040*/ 	.word	index@(_Z14kernelOutputL2PdS_S_S_iiiPi)
        /*0044*/ 	.word	0x00000010


	//----- nvinfo : EIATTR_REGCOUNT
	.align		4
.L_12:
        /*0048*/ 	.byte	0x04, 0x2f
        /*004a*/ 	.short	(.L_14 - .L_13)
	.align		4
.L_13:
        /*004c*/ 	.word	index@(_Z24kernelUpdateWeightOutputPiPdS0_S0_S0_S0_dii)
        /*0050*/ 	.word	0x0000001e


	//----- nvinfo : EIATTR_FRAME_SIZE
	.align		4
.L_14:
        /*0054*/ 	.byte	0x04, 0x11
        /*0056*/ 	.short	(.L_16 - .L_15)
	.align		4
.L_15:
        /*0058*/ 	.word	index@(_Z24kernelUpdateWeightOutputPiPdS0_S0_S0_S0_dii)
        /*005c*/ 	.word	0x00000000


	//----- nvinfo : EIATTR_REGCOUNT
	.align		4
.L_16:
        /*0060*/ 	.byte	0x04, 0x2f
        /*0062*/ 	.short	(.L_18 - .L_17)
	.align		4
.L_17:
        /*0064*/ 	.word	index@(_Z24kernelUpdateWeightHiddenPdS_S_S_S_S_diii)
        /*0068*/ 	.word	0x00000020


	//----- nvinfo : EIATTR_FRAME_SIZE
	.align		4
.L_18:
        /*006c*/ 	.byte	0x04, 0x11
        /*006e*/ 	.short	(.L_20 - .L_19)
	.align		4
.L_19:
        /*0070*/ 	.word	index@(_Z24kernelUpdateWeightHiddenPdS_S_S_S_S_diii)
        /*0074*/ 	.word	0x00000000


	//----- nvinfo : EIATTR_MIN_STACK_SIZE
	.align		4
.L_20:
        /*0078*/ 	.byte	0x04, 0x12
        /*007a*/ 	.short	(.L_22 - .L_21)
	.align		4
.L_21:
        /*007c*/ 	.word	index@(_Z24kernelUpdateWeightHiddenPdS_S_S_S_S_diii)
        /*0080*/ 	.word	0x00000000


	//----- nvinfo : EIATTR_MIN_STACK_SIZE
	.align		4
.L_22:
        /*0084*/ 	.byte	0x04, 0x12
        /*0086*/ 	.short	(.L_24 - .L_23)
	.align		4
.L_23:
        /*0088*/ 	.word	index@(_Z24kernelUpdateWeightOutputPiPdS0_S0_S0_S0_dii)
        /*008c*/ 	.word	0x00000000


	//----- nvinfo : EIATTR_MIN_STACK_SIZE
	.align		4
.L_24:
        /*0090*/ 	.byte	0x04, 0x12
        /*0092*/ 	.short	(.L_26 - .L_25)
	.align		4
.L_25:
        /*0094*/ 	.word	index@(_Z14kernelOutputL2PdS_S_S_iiiPi)
        /*0098*/ 	.word	0x00000010


	//----- nvinfo : EIATTR_MIN_STACK_SIZE
	.align		4
.L_26:
        /*009c*/ 	.byte	0x04, 0x12
        /*009e*/ 	.short	(.L_28 - .L_27)
	.align		4
.L_27:
        /*00a0*/ 	.word	index@(_Z14kernelOutputL1PdS_S_S_ii)
        /*00a4*/ 	.word	0x00000000
.L_28:


//--------------------- .nv.compat                --------------------------
	.section	.nv.compat,"",@"SHT_CUDA_COMPAT_INFO"
	.align	4
        /*0000*/ 	.byte	0x02, 0x09, 0x00, 0x00, 0x02, 0x02, 0x01, 0x00, 0x02, 0x05, 0x05, 0x00, 0x03, 0x07, 0x01, 0x01
        /*0010*/ 	.byte	0x02, 0x03, 0x00, 0x00, 0x02, 0x06, 0x01, 0x00, 0x04, 0x0b, 0x08, 0x00, 0x01, 0x00, 0x00, 0x00
        /*0020*/ 	.byte	0x00, 0x00, 0x00, 0x00


//--------------------- .nv.info._Z24kernelUpdateWeightHiddenPdS_S_S_S_S_diii --------------------------
	.section	.nv.info._Z24kernelUpdateWeightHiddenPdS_S_S_S_S_diii,"",@"SHT_CUDA_INFO"
	.sectionflags	@""
	.align	4


	//----- nvinfo : EIATTR_CUDA_API_VERSION
	.align		4
        /*0000*/ 	.byte	0x04, 0x37
        /*0002*/ 	.short	(.L_30 - .L_29)
.L_29:
        /*0004*/ 	.word	0x00000082


	//----- nvinfo : EIATTR_KPARAM_INFO
	.align		4
.L_30:
        /*0008*/ 	.byte	0x04, 0x17
        /*000a*/ 	.short	(.L_32 - .L_31)
.L_31:
        /*000c*/ 	.word	0x00000000
        /*0010*/ 	.short	0x0009
        /*0012*/ 	.short	0x0040
        /*0014*/ 	.byte	0x00, 0xf0, 0x11, 0x00


	//----- nvinfo : EIATTR_KPARAM_INFO
	.align		4
.L_32:
        /*0018*/ 	.byte	0x04, 0x17
        /*001a*/ 	.short	(.L_34 - .L_33)
.L_33:
        /*001c*/ 	.word	0x00000000
        /*0020*/ 	.short	0x0008
        /*0022*/ 	.short	0x003c
        /*0024*/ 	.byte	0x00, 0xf0, 0x11, 0x00


	//----- nvinfo : EIATTR_KPARAM_INFO
	.align		4
.L_34:
        /*0028*/ 	.byte	0x04, 0x17
        /*002a*/ 	.short	(.L_36 - .L_35)
.L_35:
        /*002c*/ 	.word	0x00000000
        /*0030*/ 	.short	0x0007
        /*0032*/ 	.short	0x0038
        /*0034*/ 	.byte	0x00, 0xf0, 0x11, 0x00


	//----- nvinfo : EIATTR_KPARAM_INFO
	.align		4
.L_36:
        /*0038*/ 	.byte	0x04, 0x17
        /*003a*/ 	.short	(.L_38 - .L_37)
.L_37:
        /*003c*/ 	.word	0x00000000
        /*0040*/ 	.short	0x0006
        /*0042*/ 	.short	0x0030
        /*0044*/ 	.byte	0x00, 0xf0, 0x21, 0x00


	//----- nvinfo : EIATTR_KPARAM_INFO
	.align		4
.L_38:
        /*0048*/ 	.byte	0x04, 0x17
        /*004a*/ 	.short	(.L_40 - .L_39)
.L_39:
        /*004c*/ 	.word	0x00000000
        /*0050*/ 	.short	0x0005
        /*0052*/ 	.short	0x0028
        /*0054*/ 	.byte	0x00, 0xf5, 0x21, 0x00


	//----- nvinfo : EIATTR_KPARAM_INFO
	.align		4
.L_40:
        /*0058*/ 	.byte	0x04, 0x17
        /*005a*/ 	.short	(.L_42 - .L_41)
.L_41:
        /*005c*/ 	.word	0x00000000
        /*0060*/ 	.short	0x0004
        /*0062*/ 	.short	0x0020
        /*0064*/ 	.byte	0x00, 0xf5, 0x21, 0x00


	//----- nvinfo : EIATTR_KPARAM_INFO
	.align		4
.L_42:
        /*0068*/ 	.byte	0x04, 0x17
        /*006a*/ 	.short	(.L_44 - .L_43)
.L_43:
        /*006c*/ 	.word	0x00000000
        /*0070*/ 	.short	0x0003
        /*0072*/ 	.short	0x0018
        /*0074*/ 	.byte	0x00, 0xf5, 0x21, 0x00


	//----- nvinfo : EIATTR_KPARAM_INFO
	.align		4
.L_44:
        /*0078*/ 	.byte	0x04, 0x17
        /*007a*/ 	.short	(.L_46 - .L_45)
.L_45:
        /*007c*/ 	.word	0x00000000
        /*0080*/ 	.short	0x0002
        /*0082*/ 	.short	0x0010
        /*0084*/ 	.byte	0x00, 0xf5, 0x21, 0x00


	//----- nvinfo : EIATTR_KPARAM_INFO
	.align		4
.L_46:
        /*0088*/ 	.byte	0x04, 0x17
        /*008a*/ 	.short	(.L_48 - .L_47)
.L_47:
        /*008c*/ 	.word	0x00000000
        /*0090*/ 	.short	0x0001
        /*0092*/ 	.short	0x0008
        /*0094*/ 	.byte	0x00, 0xf5, 0x21, 0x00


	//----- nvinfo : EIATTR_KPARAM_INFO
	.align		4
.L_48:
        /*0098*/ 	.byte	0x04, 0x17
        /*009a*/ 	.short	(.L_50 - .L_49)
.L_49:
        /*009c*/ 	.word	0x00000000
        /*00a0*/ 	.short	0x0000
        /*00a2*/ 	.short	0x0000
        /*00a4*/ 	.byte	0x00, 0xf5, 0x21, 0x00


	//----- nvinfo : EIATTR_SPARSE_MMA_MASK
	.align		4
.L_50:
        /*00a8*/ 	.byte	0x03, 0x50
        /*00aa*/ 	.short	0x0000


	//----- nvinfo : EIATTR_MAXREG_COUNT
	.align		4
        /*00ac*/ 	.byte	0x03, 0x1b
        /*00ae*/ 	.short	0x00ff


	//----- nvinfo : EIATTR_NUM_BARRIERS
	.align		4
        /*00b0*/ 	.byte	0x02, 0x4c
        /*00b2*/ 	.byte	0x01
	.zero		1


	//----- nvinfo : EIATTR_MERCURY_ISA_VERSION
	.align		4
        /*00b4*/ 	.byte	0x03, 0x5f
        /*00b6*/ 	.short	0x0101


	//----- nvinfo : EIATTR_VRC_CTA_INIT_COUNT
	.align		4
        /*00b8*/ 	.byte	0x02, 0x4a
	.zero		1
	.zero		1


	//----- nvinfo : EIATTR_EXIT_INSTR_OFFSETS
	.align		4
        /*00bc*/ 	.byte	0x04, 0x1c
        /*00be*/ 	.short	(.L_52 - .L_51)


	//   ....[0]....
.L_51:
        /*00c0*/ 	.word	0x00001580


	//----- nvinfo : EIATTR_CBANK_PARAM_SIZE
	.align		4
.L_52:
        /*00c4*/ 	.byte	0x03, 0x19
        /*00c6*/ 	.short	0x0044


	//----- nvinfo : EIATTR_PARAM_CBANK
	.align		4
        /*00c8*/ 	.byte	0x04, 0x0a
        /*00ca*/ 	.short	(.L_54 - .L_53)
	.align		4
.L_53:
        /*00cc*/ 	.word	index@(.nv.constant0._Z24kernelUpdateWeightHiddenPdS_S_S_S_S_diii)
        /*00d0*/ 	.short	0x0380
        /*00d2*/ 	.short	0x0044


	//----- nvinfo : EIATTR_SW_WAR
	.align		4
.L_54:
        /*00d4*/ 	.byte	0x04, 0x36
        /*00d6*/ 	.short	(.L_56 - .L_55)
.L_55:
        /*00d8*/ 	.word	0x00000008
.L_56:


//--------------------- .nv.info._Z24kernelUpdateWeightOutputPiPdS0_S0_S0_S0_dii --------------------------
	.section	.nv.info._Z24kernelUpdateWeightOutputPiPdS0_S0_S0_S0_dii,"",@"SHT_CUDA_INFO"
	.sectionflags	@""
	.align	4


	//----- nvinfo : EIATTR_CUDA_API_VERSION
	.align		4
        /*0000*/ 	.byte	0x04, 0x37
        /*0002*/ 	.short	(.L_58 - .L_57)
.L_57:
        /*0004*/ 	.word	0x00000082


	//----- nvinfo : EIATTR_KPARAM_INFO
	.align		4
.L_58:
        /*0008*/ 	.byte	0x04, 0x17
        /*000a*/ 	.short	(.L_60 - .L_59)
.L_59:
        /*000c*/ 	.word	0x00000000
        /*0010*/ 	.short	0x0008
        /*0012*/ 	.short	0x003c
        /*0014*/ 	.byte	0x00, 0xf0, 0x11, 0x00


	//----- nvinfo : EIATTR_KPARAM_INFO
	.align		4
.L_60:
        /*0018*/ 	.byte	0x04, 0x17
        /*001a*/ 	.short	(.L_62 - .L_61)
.L_61:
        /*001c*/ 	.word	0x00000000
        /*0020*/ 	.short	0x0007
        /*0022*/ 	.short	0x0038
        /*0024*/ 	.byte	0x00, 0xf0, 0x11, 0x00


	//----- nvinfo : EIATTR_KPARAM_INFO
	.align		4
.L_62:
        /*0028*/ 	.byte	0x04, 0x17
        /*002a*/ 	.short	(.L_64 - .L_63)
.L_63:
        /*002c*/ 	.word	0x00000000
        /*0030*/ 	.short	0x0006
        /*0032*/ 	.short	0x0030
        /*0034*/ 	.byte	0x00, 0xf0, 0x21, 0x00


	//----- nvinfo : EIATTR_KPARAM_INFO
	.align		4
.L_64:
        /*0038*/ 	.byte	0x04, 0x17
        /*003a*/ 	.short	(.L_66 - .L_65)
.L_65:
        /*003c*/ 	.word	0x00000000
        /*0040*/ 	.short	0x0005
        /*0042*/ 	.short	0x0028
        /*0044*/ 	.byte	0x00, 0xf5, 0x21, 0x00


	//----- nvinfo : EIATTR_KPARAM_INFO
	.align		4
.L_66:
        /*0048*/ 	.byte	0x04, 0x17
        /*004a*/ 	.short	(.L_68 - .L_67)
.L_67:
        /*004c*/ 	.word	0x00000000
        /*0050*/ 	.short	0x0004
        /*0052*/ 	.short	0x0020
        /*0054*/ 	.byte	0x00, 0xf5, 0x21, 0x00


	//----- nvinfo : EIATTR_KPARAM_INFO
	.align		4
.L_68:
        /*0058*/ 	.byte	0x04, 0x17
        /*005a*/ 	.short	(.L_70 - .L_69)
.L_69:
        /*005c*/ 	.word	0x00000000
        /*0060*/ 	.short	0x0003
        /*0062*/ 	.short	0x0018
        /*0064*/ 	.byte	0x00, 0xf5, 0x21, 0x00


	//----- nvinfo : EIATTR_KPARAM_INFO
	.align		4
.L_70:
        /*0068*/ 	.byte	0x04, 0x17
        /*006a*/ 	.short	(.L_72 - .L_71)
.L_71:
        /*006c*/ 	.word	0x00000000
        /*0070*/ 	.short	0x0002
        /*0072*/ 	.short	0x0010
        /*0074*/ 	.byte	0x00, 0xf5, 0x21, 0x00


	//----- nvinfo : EIATTR_KPARAM_INFO
	.align		4
.L_72:
        /*0078*/ 	.byte	0x04, 0x17
        /*007a*/ 	.short	(.L_74 - .L_73)
.L_73:
        /*007c*/ 	.word	0x00000000
        /*0080*/ 	.short	0x0001
        /*0082*/ 	.short	0x0008
        /*0084*/ 	.byte	0x00, 0xf5, 0x21, 0x00


	//----- nvinfo : EIATTR_KPARAM_INFO
	.align		4
.L_74:
        /*0088*/ 	.byte	0x04, 0x17
        /*008a*/ 	.short	(.L_76 - .L_75)
.L_75:
        /*008c*/ 	.word	0x00000000
        /*0090*/ 	.short	0x0000
        /*0092*/ 	.short	0x0000
        /*0094*/ 	.byte	0x00, 0xf5, 0x21, 0x00


	//----- nvinfo : EIATTR_SPARSE_MMA_MASK
	.align		4
.L_76:
        /*0098*/ 	.byte	0x03, 0x50
        /*009a*/ 	.short	0x0000


	//----- nvinfo : EIATTR_MAXREG_COUNT
	.align		4
        /*009c*/ 	.byte	0x03, 0x1b
        /*009e*/ 	.short	0x00ff


	//----- nvinfo : EIATTR_NUM_BARRIERS
	.align		4
        /*00a0*/ 	.byte	0x02, 0x4c
        /*00a2*/ 	.byte	0x01
	.zero		1


	//----- nvinfo : EIATTR_MERCURY_ISA_VERSION
	.align		4
        /*00a4*/ 	.byte	0x03, 0x5f
        /*00a6*/ 	.short	0x0101


	//----- nvinfo : EIATTR_VRC_CTA_INIT_COUNT
	.align		4
        /*00a8*/ 	.byte	0x02, 0x4a
	.zero		1
	.zero		1


	//----- nvinfo : EIATTR_EXIT_INSTR_OFFSETS
	.align		4
        /*00ac*/ 	.byte	0x04, 0x1c
        /*00ae*/ 	.short	(.L_78 - .L_77)


	//   ....[0]....
.L_77:
        /*00b0*/ 	.word	0x00000980


	//----- nvinfo : EIATTR_CBANK_PARAM_SIZE
	.align		4
.L_78:
        /*00b4*/ 	.byte	0x03, 0x19
        /*00b6*/ 	.short	0x0040


	//----- nvinfo : EIATTR_PARAM_CBANK
	.align		4
        /*00b8*/ 	.byte	0x04, 0x0a
        /*00ba*/ 	.short	(.L_80 - .L_79)
	.align		4
.L_79:
        /*00bc*/ 	.word	index@(.nv.constant0._Z24kernelUpdateWeightOutputPiPdS0_S0_S0_S0_dii)
        /*00c0*/ 	.short	0x0380
        /*00c2*/ 	.short	0x0040


	//----- nvinfo : EIATTR_SW_WAR
	.align		4
.L_80:
        /*00c4*/ 	.byte	0x04, 0x36
        /*00c6*/ 	.short	(.L_82 - .L_81)
.L_81:
        /*00c8*/ 	.word	0x00000008
.L_82:


//--------------------- .nv.info._Z14kernelOutputL2PdS_S_S_iiiPi --------------------------
	.section	.nv.info._Z14kernelOutputL2PdS_S_S_iiiPi,"",@"SHT_CUDA_INFO"
	.sectionflags	@""
	.align	4


	//----- nvinfo : EIATTR_CUDA_API_VERSION
	.align		4
        /*0000*/ 	.byte	0x04, 0x37
        /*0002*/ 	.short	(.L_84 - .L_83)
.L_83:
        /*0004*/ 	.word	0x00000082


	//----- nvinfo : EIATTR_KPARAM_INFO
	.align		4
.L_84:
        /*0008*/ 	.byte	0x04, 0x17
        /*000a*/ 	.short	(.L_86 - .L_85)
.L_85:
        /*000c*/ 	.word	0x00000000
        /*0010*/ 	.short	0x0007
        /*0012*/ 	.short	0x0030
        /*0014*/ 	.byte	0x00, 0xf5, 0x21, 0x00


	//----- nvinfo : EIATTR_KPARAM_INFO
	.align		4
.L_86:
        /*0018*/ 	.byte	0x04, 0x17
        /*001a*/ 	.short	(.L_88 - .L_87)
.L_87:
        /*001c*/ 	.word	0x00000000
        /*0020*/ 	.short	0x0006
        /*0022*/ 	.short	0x0028
        /*0024*/ 	.byte	0x00, 0xf0, 0x11, 0x00


	//----- nvinfo : EIATTR_KPARAM_INFO
	.align		4
.L_88:
        /*0028*/ 	.byte	0x04, 0x17
        /*002a*/ 	.short	(.L_90 - .L_89)
.L_89:
        /*002c*/ 	.word	0x00000000
        /*0030*/ 	.short	0x0005
        /*0032*/ 	.short	0x0024
        /*0034*/ 	.byte	0x00, 0xf0, 0x11, 0x00


	//----- nvinfo : EIATTR_KPARAM_INFO
	.align		4
.L_90:
        /*0038*/ 	.byte	0x04, 0x17
        /*003a*/ 	.short	(.L_92 - .L_91)
.L_91:
        /*003c*/ 	.word	0x00000000
        /*0040*/ 	.short	0x0004
        /*0042*/ 	.short	0x0020
        /*0044*/ 	.byte	0x00, 0xf0, 0x11, 0x00


	//----- nvinfo : EIATTR_KPARAM_INFO
	.align		4
.L_92:
        /*0048*/ 	.byte	0x04, 0x17
        /*004a*/ 	.short	(.L_94 - .L_93)
.L_93:
        /*004c*/ 	.word	0x00000000
        /*0050*/ 	.short	0x0003
        /*0052*/ 	.short	0x0018
        /*0054*/ 	.byte	0x00, 0xf5, 0x21, 0x00


	//----- nvinfo : EIATTR_KPARAM_INFO
	.align		4
.L_94:
        /*0058*/ 	.byte	0x04, 0x17
        /*005a*/ 	.short	(.L_96 - .L_95)
.L_95:
        /*005c*/ 	.word	0x00000000
        /*0060*/ 	.short	0x0002
        /*0062*/ 	.short	0x0010
        /*0064*/ 	.byte	0x00, 0xf5, 0x21, 0x00


	//----- nvinfo : EIATTR_KPARAM_INFO
	.align		4
.L_96:
        /*0068*/ 	.byte	0x04, 0x17
        /*006a*/ 	.short	(.L_98 - .L_97)
.L_97:
        /*006c*/ 	.word	0x00000000
        /*0070*/ 	.short	0x0001
        /*0072*/ 	.short	0x0008
        /*0074*/ 	.byte	0x00, 0xf5, 0x21, 0x00


	//----- nvinfo : EIATTR_KPARAM_INFO
	.align		4
.L_98:
        /*0078*/ 	.byte	0x04, 0x17
        /*007a*/ 	.short	(.L_100 - .L_99)
.L_99:
        /*007c*/ 	.word	0x00000000
        /*0080*/ 	.short	0x0000
        /*0082*/ 	.short	0x0000
        /*0084*/ 	.byte	0x00, 0xf5, 0x21, 0x00


	//----- nvinfo : EIATTR_SPARSE_MMA_MASK
	.align		4
.L_100:
        /*0088*/ 	.byte	0x03, 0x50
        /*008a*/ 	.short	0x0000


	//----- nvinfo : EIATTR_MAXREG_COUNT
	.align		4
        /*008c*/ 	.byte	0x03, 0x1b
        /*008e*/ 	.short	0x00ff


	//----- nvinfo : EIATTR_NUM_BARRIERS
	.align		4
        /*0090*/ 	.byte	0x02, 0x4c
        /*0092*/ 	.byte	0x01
	.zero		1


	//----- nvinfo : EIATTR_EXTERNS
	.align		4
        /*0094*/ 	.byte	0x04, 0x0f
        /*0096*/ 	.short	(.L_102 - .L_101)


	//   ....[0]....
	.align		4
.L_101:
        /*0098*/ 	.word	index@(vprintf)


	//----- nvinfo : EIATTR_MERCURY_ISA_VERSION
	.align		4
.L_102:
        /*009c*/ 	.byte	0x03, 0x5f
        /*009e*/ 	.short	0x0101


	//----- nvinfo : EIATTR_VRC_CTA_INIT_COUNT
	.align		4
        /*00a0*/ 	.byte	0x02, 0x4a
	.zero		1
	.zero		1


	//----- nvinfo : EIATTR_SYSCALL_OFFSETS
	.align		4
        /*00a4*/ 	.byte	0x04, 0x46
        /*00a6*/ 	.short	(.L_104 - .L_103)


	//   ....[0]....
.L_103:
        /*00a8*/ 	.word	0x00001280


	//----- nvinfo : EIATTR_EXIT_INSTR_OFFSETS
	.align		4
.L_104:
        /*00ac*/ 	.byte	0x04, 0x1c
        /*00ae*/ 	.short	(.L_106 - .L_105)


	//   ....[0]....
.L_105:
        /*00b0*/ 	.word	0x000012b0


	//----- nvinfo : EIATTR_CRS_STACK_SIZE
	.align		4
.L_106:
        /*00b4*/ 	.byte	0x04, 0x1e
        /*00b6*/ 	.short	(.L_108 - .L_107)
.L_107:
        /*00b8*/ 	.word	0x00000000


	//----- nvinfo : EIATTR_CBANK_PARAM_SIZE
	.align		4
.L_108:
        /*00bc*/ 	.byte	0x03, 0x19
        /*00be*/ 	.short	0x0038


	//----- nvinfo : EIATTR_PARAM_CBANK
	.align		4
        /*00c0*/ 	.byte	0x04, 0x0a
        /*00c2*/ 	.short	(.L_110 - .L_109)
	.align		4
.L_109:
        /*00c4*/ 	.word	index@(.nv.constant0._Z14kernelOutputL2PdS_S_S_iiiPi)
        /*00c8*/ 	.short	0x0380
        /*00ca*/ 	.short	0x0038


	//----- nvinfo : EIATTR_SW_WAR
	.align		4
.L_110:
        /*00cc*/ 	.byte	0x04, 0x36
        /*00ce*/ 	.short	(.L_112 - .L_111)
.L_111:
        /*00d0*/ 	.word	0x00000008
.L_112:


//--------------------- .nv.info._Z14kernelOutputL1PdS_S_S_ii --------------------------
	.section	.nv.info._Z14kernelOutputL1PdS_S_S_ii,"",@"SHT_CUDA_INFO"
	.sectionflags	@""
	.align	4


	//----- nvinfo : EIATTR_CUDA_API_VERSION
	.align		4
        /*0000*/ 	.byte	0x04, 0x37
        /*0002*/ 	.short	(.L_114 - .L_113)
.L_113:
        /*0004*/ 	.word	0x00000082


	//----- nvinfo : EIATTR_KPARAM_INFO
	.align		4
.L_114:
        /*0008*/ 	.byte	0x04, 0x17
        /*000a*/ 	.short	(.L_116 - .L_115)
.L_115:
        /*000c*/ 	.word	0x00000000
        /*0010*/ 	.short	0x0005
        /*0012*/ 	.short	0x0024
        /*0014*/ 	.byte	0x00, 0xf0, 0x11, 0x00


	//----- nvinfo : EIATTR_KPARAM_INFO
	.align		4
.L_116:
        /*0018*/ 	.byte	0x04, 0x17
        /*001a*/ 	.short	(.L_118 - .L_117)
.L_117:
        /*001c*/ 	.word	0x00000000
        /*0020*/ 	.short	0x0004
        /*0022*/ 	.short	0x0020
        /*0024*/ 	.byte	0x00, 0xf0, 0x11, 0x00


	//----- nvinfo : EIATTR_KPARAM_INFO
	.align		4
.L_118:
        /*0028*/ 	.byte	0x04, 0x17
        /*002a*/ 	.short	(.L_120 - .L_119)
.L_119:
        /*002c*/ 	.word	0x00000000
        /*0030*/ 	.short	0x0003
        /*0032*/ 	.short	0x0018
        /*0034*/ 	.byte	0x00, 0xf5, 0x21, 0x00


	//----- nvinfo : EIATTR_KPARAM_INFO
	.align		4
.L_120:
        /*0038*/ 	.byte	0x04, 0x17
        /*003a*/ 	.short	(.L_122 - .L_121)
.L_121:
        /*003c*/ 	.word	0x00000000
        /*0040*/ 	.short	0x0002
        /*0042*/ 	.short	0x0010
        /*0044*/ 	.byte	0x00, 0xf5, 0x21, 0x00


	//----- nvinfo : EIATTR_KPARAM_INFO
	.align		4
.L_122:
        /*0048*/ 	.byte	0x04, 0x17
        /*004a*/ 	.short	(.L_124 - .L_123)
.L_123:
        /*004c*/ 	.word	0x00000000
        /*0050*/ 	.short	0x0001
        /*0052*/ 	.short	0x0008
        /*0054*/ 	.byte	0x00, 0xf5, 0x21, 0x00


	//----- nvinfo : EIATTR_KPARAM_INFO
	.align		4
.L_124:
        /*0058*/ 	.byte	0x04, 0x17
        /*005a*/ 	.short	(.L_126 - .L_125)
.L_125:
        /*005c*/ 	.word	0x00000000
        /*0060*/ 	.short	0x0000
        /*0062*/ 	.short	0x0000
        /*0064*/ 	.byte	0x00, 0xf5, 0x21, 0x00


	//----- nvinfo : EIATTR_SPARSE_MMA_MASK
	.align		4
.L_126:
        /*0068*/ 	.byte	0x03, 0x50
        /*006a*/ 	.short	0x0000


	//----- nvinfo : EIATTR_MAXREG_COUNT
	.align		4
        /*006c*/ 	.byte	0x03, 0x1b
        /*006e*/ 	.short	0x00ff


	//----- nvinfo : EIATTR_NUM_BARRIERS
	.align		4
        /*0070*/ 	.byte	0x02, 0x4c
        /*0072*/ 	.byte	0x01
	.zero		1


	//----- nvinfo : EIATTR_MERCURY_ISA_VERSION
	.align		4
        /*0074*/ 	.byte	0x03, 0x5f
        /*0076*/ 	.short	0x0101


	//----- nvinfo : EIATTR_VRC_CTA_INIT_COUNT
	.align		4
        /*0078*/ 	.byte	0x02, 0x4a
	.zero		1
	.zero		1


	//----- nvinfo : EIATTR_EXIT_INSTR_OFFSETS
	.align		4
        /*007c*/ 	.byte	0x04, 0x1c
        /*007e*/ 	.short	(.L_128 - .L_127)


	//   ....[0]....
.L_127:
        /*0080*/ 	.word	0x00001110


	//----- nvinfo : EIATTR_CRS_STACK_SIZE
	.align		4
.L_128:
        /*0084*/ 	.byte	0x04, 0x1e
        /*0086*/ 	.short	(.L_130 - .L_129)
.L_129:
        /*0088*/ 	.word	0x00000000


	//----- nvinfo : EIATTR_CBANK_PARAM_SIZE
	.align		4
.L_130:
        /*008c*/ 	.byte	0x03, 0x19
        /*008e*/ 	.short	0x0028


	//----- nvinfo : EIATTR_PARAM_CBANK
	.align		4
        /*0090*/ 	.byte	0x04, 0x0a
        /*0092*/ 	.short	(.L_132 - .L_131)
	.align		4
.L_131:
        /*0094*/ 	.word	index@(.nv.constant0._Z14kernelOutputL1PdS_S_S_ii)
        /*0098*/ 	.short	0x0380
        /*009a*/ 	.short	0x0028


	//----- nvinfo : EIATTR_SW_WAR
	.align		4
.L_132:
        /*009c*/ 	.byte	0x04, 0x36
        /*009e*/ 	.short	(.L_134 - .L_133)
.L_133:
        /*00a0*/ 	.word	0x00000008
.L_134:


//--------------------- .nv.callgraph             --------------------------
	.section	.nv.callgraph,"",@"SHT_CUDA_CALLGRAPH"
	.align	4
	.sectionentsize	8
	.align		4
        /*0000*/ 	.word	0x00000000
	.align		4
        /*0004*/ 	.word	0xffffffff
	.align		4
        /*0008*/ 	.word	index@(_Z14kernelOutputL2PdS_S_S_iiiPi)
	.align		4
        /*000c*/ 	.word	index@(vprintf)
	.align		4
        /*0010*/ 	.word	0x00000000
	.align		4
        /*0014*/ 	.word	0xfffffffe
	.align		4
        /*0018*/ 	.word	0x00000000
	.align		4
        /*001c*/ 	.word	0xfffffffd
	.align		4
        /*0020*/ 	.word	0x00000000
	.align		4
        /*0024*/ 	.word	0xfffffffc


//--------------------- .nv.constant4             --------------------------
	.section	.nv.constant4,"a",@progbits
	.align	8
	.align		8
.nv.constant4:
        /*0000*/ 	.dword	$str
	.align		8
        /*0008*/ 	.dword	vprintf


//--------------------- .text._Z24kernelUpdateWeightHiddenPdS_S_S_S_S_diii --------------------------
	.section	.text._Z24kernelUpdateWeightHiddenPdS_S_S_S_S_diii,"ax",@progbits
	.align	128
        .global         _Z24kernelUpdateWeightHiddenPdS_S_S_S_S_diii
        .type           _Z24kernelUpdateWeightHiddenPdS_S_S_S_S_diii,@function
        .size           _Z24kernelUpdateWeightHiddenPdS_S_S_S_S_diii,(.L_x_49 - _Z24kernelUpdateWeightHiddenPdS_S_S_S_S_diii)
        .other          _Z24kernelUpdateWeightHiddenPdS_S_S_S_S_diii,@"STO_CUDA_ENTRY STV_DEFAULT"
_Z24kernelUpdateWeightHiddenPdS_S_S_S_S_diii:
.text._Z24kernelUpdateWeightHiddenPdS_S_S_S_S_diii:
[----:B------:R-:W-:Y:S01]  /*0000*/  LDC R1, c[0x0][0x37c] ;  /* 0x0000df00ff017b82 */ /* 0x000fe20000000800 */
[----:B------:R-:W0:Y:S07]  /*0010*/  S2R R0, SR_TID.X ;  /* 0x0000000000007919 */ /* 0x000e2e0000002100 */
[----:B------:R-:W0:Y:S01]  /*0020*/  LDC.64 R2, c[0x0][0x388] ;  /* 0x0000e200ff027b82 */ /* 0x000e220000000a00 */
[----:B------:R-:W1:Y:S01]  /*0030*/  LDCU.64 UR10, c[0x0][0x358] ;  /* 0x00006b00ff0a77ac */ /* 0x000e620008000a00 */
[----:B------:R-:W2:Y:S01]  /*0040*/  LDCU UR6, c[0x0][0x3c0] ;  /* 0x00007800ff0677ac */ /* 0x000ea20008000800 */
[----:B0-----:R-:W-:-:S06]  /*0050*/  IMAD.WIDE.U32 R2, R0, 0x8, R2 ;  /* 0x0000000800027825 */ /* 0x001fcc00078e0002 */
[----:B-1----:R-:W5:Y:S01]  /*0060*/  LDG.E.64 R2, desc[UR10][R2.64] ;  /* 0x0000000a02027981 */ /* 0x002f62000c1e1b00 */
[----:B--2---:R-:W-:Y:S01]  /*0070*/  UISETP.GE.AND UP0, UPT, UR6, 0x1, UPT ;  /* 0x000000010600788c */ /* 0x004fe2000bf06270 */
[----:B------:R-:W-:-:S08]  /*0080*/  CS2R R12, SRZ ;  /* 0x00000000000c7805 */ /* 0x000fd0000001ff00 */
[----:B------:R-:W-:Y:S05]  /*0090*/  BRA.U !UP0, `(.L_x_0) ;  /* 0x0000000d080c7547 */ /* 0x000fea000b800000 */
[----:B------:R-:W-:Y:S01]  /*00a0*/  UISETP.GE.U32.AND UP1, UPT, UR6, 0x10, UPT ;  /* 0x000000100600788c */ /* 0x000fe2000bf26070 */
[----:B------:R-:W-:Y:S01]  /*00b0*/  HFMA2 R19, -RZ, RZ, 0, 0 ;  /* 0x00000000ff137431 */ /* 0x000fe200000001ff */
[----:B------:R-:W-:Y:S02]  /*00c0*/  ULOP3.LUT UR7, UR6, 0xf, URZ, 0xc0, !UPT ;  /* 0x0000000f06077892 */ /* 0x000fe4000f8ec0ff */
[----:B------:R-:W-:Y:S01]  /*00d0*/  IMAD R18, R0, UR6, RZ ;  /* 0x0000000600127c24 */ /* 0x000fe2000f8e02ff */
[----:B------:R-:W-:Y:S01]  /*00e0*/  CS2R R12, SRZ ;  /* 0x00000000000c7805 */ /* 0x000fe2000001ff00 */
[----:B------:R-:W-:-:S03]  /*00f0*/  UISETP.NE.AND UP0, UPT, UR7, URZ, UPT ;  /* 0x000000ff0700728c */ /* 0x000fc6000bf05270 */
[----:B------:R-:W-:Y:S08]  /*0100*/  BRA.U !UP1, `(.L_x_1) ;  /* 0x0000000509507547 */ /* 0x000ff0000b800000 */
[----:B------:R-:W0:Y:S01]  /*0110*/  LDC.64 R4, c[0x0][0x390] ;  /* 0x0000e400ff047b82 */ /* 0x000e220000000a00 */
[----:B------:R-:W1:Y:S01]  /*0120*/  LDCU.64 UR4, c[0x0][0x3a8] ;  /* 0x00007500ff0477ac */ /* 0x000e620008000a00 */
[----:B------:R-:W-:Y:S01]  /*0130*/  CS2R R12, SRZ ;  /* 0x00000000000c7805 */ /* 0x000fe2000001ff00 */
[----:B------:R-:W-:-:S04]  /*0140*/  ULOP3.LUT UR8, UR6, 0x7ffffff0, URZ, 0xc0, !UPT ;  /* 0x7ffffff006087892 */ /* 0x000fc8000f8ec0ff */
[----:B------:R-:W-:Y:S02]  /*0150*/  UIADD3 UR9, UPT, UPT, -UR8, URZ, URZ ;  /* 0x000000ff08097290 */ /* 0x000fe4000fffe1ff */
[----:B------:R-:W-:Y:S01]  /*0160*/  MOV R19, UR8 ;  /* 0x0000000800137c02 */ /* 0x000fe20008000f00 */
[----:B-1----:R-:W-:-:S04]  /*0170*/  UIADD3 UR4, UP1, UPT, UR4, 0x40, URZ ;  /* 0x0000004004047890 */ /* 0x002fc8000ff3e0ff */
[----:B------:R-:W-:Y:S01]  /*0180*/  UIADD3.X UR5, UPT, UPT, URZ, UR5, URZ, UP1, !UPT ;  /* 0x00000005ff057290 */ /* 0x000fe20008ffe4ff */
[----:B0-----:R-:W-:-:S04]  /*0190*/  IMAD.WIDE.U32 R4, R18, 0x8, R4 ;  /* 0x0000000812047825 */ /* 0x001fc800078e0004 */
[----:B------:R-:W-:Y:S01]  /*01a0*/  IMAD.U32 R6, RZ, RZ, UR4 ;  /* 0x00000004ff067e24 */ /* 0x000fe2000f8e00ff */
[----:B------:R-:W-:Y:S02]  /*01b0*/  IADD3 R4, P0, PT, R4, 0x40, RZ ;  /* 0x0000004004047810 */ /* 0x000fe40007f1e0ff */
[----:B------:R-:W-:-:S03]  /*01c0*/  MOV R7, UR5 ;  /* 0x0000000500077c02 */ /* 0x000fc60008000f00 */
[----:B------:R-:W-:-:S08]  /*01d0*/  IMAD.X R5, RZ, RZ, R5, P0 ;  /* 0x000000ffff057224 */ /* 0x000fd000000e0605 */
.L_x_2:
[----:B------:R-:W2:Y:S04]  /*01e0*/  LDG.E.64 R8, desc[UR10][R4.64+-0x40] ;  /* 0xffffc00a04087981 */ /* 0x000ea8000c1e1b00 */
[----:B------:R-:W2:Y:S04]  /*01f0*/  LDG.E.64 R10, desc[UR10][R6.64+-0x40] ;  /* 0xffffc00a060a7981 */ /* 0x000ea8000c1e1b00 */
[----:B------:R-:W3:Y:S04]  /*0200*/  LDG.E.64 R14, desc[UR10][R4.64+-0x38] ;  /* 0xffffc80a040e7981 */ /* 0x000ee8000c1e1b00 */
[----:B------:R-:W3:Y:S04]  /*0210*/  LDG.E.64 R24, desc[UR10][R6.64+-0x38] ;  /* 0xffffc80a06187981 */ /* 0x000ee8000c1e1b00 */
[----:B------:R-:W4:Y:S04]  /*0220*/  LDG.E.64 R20, desc[UR10][R4.64+-0x30] ;  /* 0xffffd00a04147981 */ /* 0x000f28000c1e1b00 */
[----:B------:R-:W4:Y:S01]  /*0230*/  LDG.E.64 R22, desc[UR10][R6.64+-0x30] ;  /* 0xffffd00a06167981 */ /* 0x000f22000c1e1b00 */
[----:B--2---:R-:W-:-:S03]  /*0240*/  DADD R16, R8, R10 ;  /* 0x0000000008107229 */ /* 0x004fc6000000000a */
[----:B------:R-:W2:Y:S04]  /*0250*/  LDG.E.64 R8, desc[UR10][R4.64+-0x28] ;  /* 0xffffd80a04087981 */ /* 0x000ea8000c1e1b00 */
[----:B------:R-:W2:Y:S01]  /*0260*/  LDG.E.64 R10, desc[UR10][R6.64+-0x28] ;  /* 0xffffd80a060a7981 */ /* 0x000ea2000c1e1b00 */
[----:B------:R-:W-:Y:S02]  /*0270*/  DADD R16, R16, R12 ;  /* 0x0000000010107229 */ /* 0x000fe4000000000c */
[----:B---3--:R-:W-:Y:S01]  /*0280*/  DADD R24, R14, R24 ;  /* 0x000000000e187229 */ /* 0x008fe20000000018 */
[----:B------:R-:W3:Y:S04]  /*0290*/  LDG.E.64 R12, desc[UR10][R4.64+-0x20] ;  /* 0xffffe00a040c7981 */ /* 0x000ee8000c1e1b00 */
[----:B------:R-:W3:Y:S03]  /*02a0*/  LDG.E.64 R14, desc[UR10][R6.64+-0x20] ;  /* 0xffffe00a060e7981 */ /* 0x000ee6000c1e1b00 */
[----:B------:R-:W-:-:S02]  /*02b0*/  DADD R16, R16, R24 ;  /* 0x0000000010107229 */ /* 0x000fc40000000018 */
[----:B----4-:R-:W-:Y:S01]  /*02c0*/  DADD R24, R20, R22 ;  /* 0x0000000014187229 */ /* 0x010fe20000000016 */
[----:B------:R-:W4:Y:S04]  /*02d0*/  LDG.E.64 R20, desc[UR10][R4.64+-0x18] ;  /* 0xffffe80a04147981 */ /* 0x000f28000c1e1b00 */
[----:B------:R-:W4:Y:S03]  /*02e0*/  LDG.E.64 R22, desc[UR10][R6.64+-0x18] ;  /* 0xffffe80a06167981 */ /* 0x000f26000c1e1b00 */
[----:B------:R-:W-:Y:S02]  /*02f0*/  DADD R16, R16, R24 ;  /* 0x0000000010107229 */ /* 0x000fe40000000018 */
[----:B--2---:R-:W-:Y:S01]  /*0300*/  DADD R24, R8, R10 ;  /* 0x0000000008187229 */ /* 0x004fe2000000000a */
[----:B------:R-:W2:Y:S04]  /*0310*/  LDG.E.64 R8, desc[UR10][R4.64+-0x10] ;  /* 0xfffff00a04087981 */ /* 0x000ea8000c1e1b00 */
[----:B------:R-:W2:Y:S03]  /*0320*/  LDG.E.64 R10, desc[UR10][R6.64+-0x10] ;  /* 0xfffff00a060a7981 */ /* 0x000ea6000c1e1b00 */
[----:B------:R-:W-:-:S02]  /*0330*/  DADD R16, R16, R24 ;  /* 0x0000000010107229 */ /* 0x000fc40000000018 */
[----:B---3--:R-:W-:Y:S01]  /*0340*/  DADD R24, R12, R14 ;  /* 0x000000000c187229 */ /* 0x008fe2000000000e */
[----:B------:R-:W3:Y:S04]  /*0350*/  LDG.E.64 R12, desc[UR10][R4.64+-0x8] ;  /* 0xfffff80a040c7981 */ /* 0x000ee8000c1e1b00 */
[----:B------:R-:W3:Y:S03]  /*0360*/  LDG.E.64 R14, desc[UR10][R6.64+-0x8] ;  /* 0xfffff80a060e7981 */ /* 0x000ee6000c1e1b00 */
[----:B------:R-:W-:Y:S02]  /*0370*/  DADD R16, R16, R24 ;  /* 0x0000000010107229 */ /* 0x000fe40000000018 */
[----:B----4-:R-:W-:Y:S01]  /*0380*/  DADD R24, R20, R22 ;  /* 0x0000000014187229 */ /* 0x010fe20000000016 */
[----:B------:R-:W4:Y:S04]  /*0390*/  LDG.E.64 R20, desc[UR10][R4.64] ;  /* 0x0000000a04147981 */ /* 0x000f28000c1e1b00 */
[----:B------:R-:W4:Y:S03]  /*03a0*/  LDG.E.64 R22, desc[UR10][R6.64] ;  /* 0x0000000a06167981 */ /* 0x000f26000c1e1b00 */
[----:B------:R-:W-:-:S02]  /*03b0*/  DADD R16, R16, R24 ;  /* 0x0000000010107229 */ /* 0x000fc40000000018 */
[----:B--2---:R-:W-:Y:S01]  /*03c0*/  DADD R24, R8, R10 ;  /* 0x0000000008187229 */ /* 0x004fe2000000000a */
[----:B------:R-:W2:Y:S04]  /*03d0*/  LDG.E.64 R10, desc[UR10][R4.64+0x8] ;  /* 0x0000080a040a7981 */ /* 0x000ea8000c1e1b00 */
[----:B------:R-:W2:Y:S03]  /*03e0*/  LDG.E.64 R8, desc[UR10][R6.64+0x8] ;  /* 0x0000080a06087981 */ /* 0x000ea6000c1e1b00 */
        /* <DEDUP_REMOVED lines=22> */
[----:B------:R0:W2:Y:S04]  /*0550*/  LDG.E.64 R10, desc[UR10][R4.64+0x38] ;  /* 0x0000380a040a7981 */ /* 0x0000a8000c1e1b00 */
[----:B------:R1:W2:Y:S01]  /*0560*/  LDG.E.64 R8, desc[UR10][R6.64+0x38] ;  /* 0x0000380a06087981 */ /* 0x0002a2000c1e1b00 */
[----:B------:R-:W-:Y:S02]  /*0570*/  UIADD3 UR9, UPT, UPT, UR9, 0x10, URZ ;  /* 0x0000001009097890 */ /* 0x000fe4000fffe0ff */
[----:B------:R-:W-:Y:S02]  /*0580*/  DADD R16, R16, R24 ;  /* 0x0000000010107229 */ /* 0x000fe40000000018 */
[----:B---3--:R-:W-:Y:S01]  /*0590*/  DADD R12, R12, R14 ;  /* 0x000000000c0c7229 */ /* 0x008fe2000000000e */
[----:B------:R-:W-:Y:S01]  /*05a0*/  UISETP.NE.AND UP1, UPT, UR9, URZ, UPT ;  /* 0x000000ff0900728c */ /* 0x000fe2000bf25270 */
[----:B0-----:R-:W-:-:S02]  /*05b0*/  IADD3 R4, P0, PT, R4, 0x80, RZ ;  /* 0x0000008004047810 */ /* 0x001fc40007f1e0ff */
[----:B-1----:R-:W-:-:S03]  /*05c0*/  IADD3 R6, P1, PT, R6, 0x80, RZ ;  /* 0x0000008006067810 */ /* 0x002fc60007f3e0ff */
[----:B------:R-:W-:Y:S01]  /*05d0*/  IMAD.X R5, RZ, RZ, R5, P0 ;  /* 0x000000ffff057224 */ /* 0x000fe200000e0605 */
[----:B------:R-:W-:Y:S02]  /*05e0*/  DADD R12, R16, R12 ;  /* 0x00000000100c7229 */ /* 0x000fe4000000000c */
[----:B----4-:R-:W-:Y:S01]  /*05f0*/  DADD R20, R22, R20 ;  /* 0x0000000016147229 */ /* 0x010fe20000000014 */
[----:B------:R-:W-:-:S07]  /*0600*/  IADD3.X R7, PT, PT, RZ, R7, RZ, P1, !PT ;  /* 0x00000007ff077210 */ /* 0x000fce0000ffe4ff */
[----:B------:R-:W-:Y:S02]  /*0610*/  DADD R12, R12, R20 ;  /* 0x000000000c0c7229 */ /* 0x000fe40000000014 */
[----:B--2---:R-:W-:-:S08]  /*0620*/  DADD R8, R10, R8 ;  /* 0x000000000a087229 */ /* 0x004fd00000000008 */
[----:B------:R-:W-:Y:S01]  /*0630*/  DADD R12, R12, R8 ;  /* 0x000000000c0c7229 */ /* 0x000fe20000000008 */
[----:B------:R-:W-:Y:S10]  /*0640*/  BRA.U UP1, `(.L_x_2) ;  /* 0xfffffff901e47547 */ /* 0x000ff4000b83ffff */
.L_x_1:
[----:B------:R-:W-:Y:S05]  /*0650*/  BRA.U !UP0, `(.L_x_0) ;  /* 0x00000005089c7547 */ /* 0x000fea000b800000 */
[----:B------:R-:W-:Y:S02]  /*0660*/  UISETP.GE.U32.AND UP0, UPT, UR7, 0x8, UPT ;  /* 0x000000080700788c */ /* 0x000fe4000bf06070 */
[----:B------:R-:W-:-:S04]  /*0670*/  ULOP3.LUT UR5, UR6, 0x7, URZ, 0xc0, !UPT ;  /* 0x0000000706057892 */ /* 0x000fc8000f8ec0ff */
[----:B------:R-:W-:-:S03]  /*0680*/  UISETP.NE.AND UP1, UPT, UR5, URZ, UPT ;  /* 0x000000ff0500728c */ /* 0x000fc6000bf25270 */
[----:B------:R-:W-:Y:S08]  /*0690*/  BRA.U !UP0, `(.L_x_3) ;  /* 0x0000000108ac7547 */ /* 0x000ff0000b800000 */
[----:B------:R-:W0:Y:S01]  /*06a0*/  LDC.64 R10, c[0x0][0x390] ;  /* 0x0000e400ff0a7b82 */ /* 0x000e220000000a00 */
[----:B------:R-:W-:Y:S01]  /*06b0*/  IMAD.IADD R5, R18, 0x1, R19 ;  /* 0x0000000112057824 */ /* 0x000fe200078e0213 */
[----:B------:R-:W1:Y:S06]  /*06c0*/  LDCU.64 UR8, c[0x0][0x390] ;  /* 0x00007200ff0877ac */ /* 0x000e6c0008000a00 */
[----:B------:R-:W2:Y:S01]  /*06d0*/  LDC.64 R6, c[0x0][0x3a8] ;  /* 0x0000ea00ff067b82 */ /* 0x000ea20000000a00 */
[----:B0-----:R-:W-:-:S06]  /*06e0*/  IMAD.WIDE.U32 R10, R5, 0x8, R10 ;  /* 0x00000008050a7825 */ /* 0x001fcc00078e000a */
[----:B------:R-:W3:Y:S01]  /*06f0*/  LDG.E.64 R10, desc[UR10][R10.64] ;  /* 0x0000000a0a0a7981 */ /* 0x000ee2000c1e1b00 */
[----:B--2---:R-:W-:-:S05]  /*0700*/  IMAD.WIDE.U32 R6, R19, 0x8, R6 ;  /* 0x0000000813067825 */ /* 0x004fca00078e0006 */
[----:B------:R-:W3:Y:S01]  /*0710*/  LDG.E.64 R8, desc[UR10][R6.64] ;  /* 0x0000000a06087981 */ /* 0x000ee2000c1e1b00 */
[----:B------:R-:W-:-:S03]  /*0720*/  IADD3 R5, P0, PT, R18, R19, RZ ;  /* 0x0000001312057210 */ /* 0x000fc60007f1e0ff */
[----:B------:R-:W2:Y:S01]  /*0730*/  LDG.E.64 R22, desc[UR10][R6.64+0x10] ;  /* 0x0000100a06167981 */ /* 0x000ea2000c1e1b00 */
[----:B------:R-:W-:Y:S02]  /*0740*/  IADD3.X R14, PT, PT, RZ, RZ, RZ, P0, !PT ;  /* 0x000000ffff0e7210 */ /* 0x000fe400007fe4ff */
[C---:B-1----:R-:W-:Y:S01]  /*0750*/  LEA R4, P0, R5.reuse, UR8, 0x3 ;  /* 0x0000000805047c11 */ /* 0x042fe2000f8018ff */
[----:B------:R-:W4:Y:S03]  /*0760*/  LDG.E.64 R26, desc[UR10][R6.64+0x38] ;  /* 0x0000380a061a7981 */ /* 0x000f26000c1e1b00 */
[----:B------:R-:W-:Y:S02]  /*0770*/  LEA.HI.X R5, R5, UR9, R14, 0x3, P0 ;  /* 0x0000000905057c11 */ /* 0x000fe400080f1c0e */
[----:B------:R-:W2:Y:S04]  /*0780*/  LDG.E.64 R14, desc[UR10][R6.64+0x8] ;  /* 0x0000080a060e7981 */ /* 0x000ea8000c1e1b00 */
[----:B------:R-:W2:Y:S04]  /*0790*/  LDG.E.64 R24, desc[UR10][R4.64+0x8] ;  /* 0x0000080a04187981 */ /* 0x000ea8000c1e1b00 */
[----:B------:R-:W4:Y:S04]  /*07a0*/  LDG.E.64 R20, desc[UR10][R4.64+0x10] ;  /* 0x0000100a04147981 */ /* 0x000f28000c1e1b00 */
[----:B------:R-:W4:Y:S01]  /*07b0*/  LDG.E.64 R28, desc[UR10][R4.64+0x38] ;  /* 0x0000380a041c7981 */ /* 0x000f22000c1e1b00 */
[----:B---3--:R-:W-:-:S03]  /*07c0*/  DADD R16, R10, R8 ;  /* 0x000000000a107229 */ /* 0x008fc60000000008 */
[----:B------:R-:W3:Y:S04]  /*07d0*/  LDG.E.64 R10, desc[UR10][R6.64+0x18] ;  /* 0x0000180a060a7981 */ /* 0x000ee8000c1e1b00 */
[----:B------:R-:W3:Y:S01]  /*07e0*/  LDG.E.64 R8, desc[UR10][R4.64+0x18] ;  /* 0x0000180a04087981 */ /* 0x000ee2000c1e1b00 */
[----:B------:R-:W-:-:S03]  /*07f0*/  DADD R16, R12, R16 ;  /* 0x000000000c107229 */ /* 0x000fc60000000010 */
[----:B------:R-:W3:Y:S01]  /*0800*/  LDG.E.64 R12, desc[UR10][R6.64+0x20] ;  /* 0x0000200a060c7981 */ /* 0x000ee2000c1e1b00 */
[----:B--2---:R-:W-:-:S03]  /*0810*/  DADD R24, R24, R14 ;  /* 0x0000000018187229 */ /* 0x004fc6000000000e */
[----:B------:R-:W2:Y:S05]  /*0820*/  LDG.E.64 R14, desc[UR10][R4.64+0x20] ;  /* 0x0000200a040e7981 */ /* 0x000eaa000c1e1b00 */
[----:B------:R-:W-:Y:S02]  /*0830*/  DADD R16, R16, R24 ;  /* 0x0000000010107229 */ /* 0x000fe40000000018 */
[----:B----4-:R-:W-:Y:S01]  /*0840*/  DADD R24, R20, R22 ;  /* 0x0000000014187229 */ /* 0x010fe20000000016 */
[----:B------:R-:W4:Y:S04]  /*0850*/  LDG.E.64 R20, desc[UR10][R6.64+0x28] ;  /* 0x0000280a06147981 */ /* 0x000f28000c1e1b00 */
[----:B------:R-:W4:Y:S03]  /*0860*/  LDG.E.64 R22, desc[UR10][R4.64+0x28] ;  /* 0x0000280a04167981 */ /* 0x000f26000c1e1b00 */
[----:B------:R-:W-:-:S02]  /*0870*/  DADD R16, R16, R24 ;  /* 0x0000000010107229 */ /* 0x000fc40000000018 */
[----:B------:R-:W4:Y:S01]  /*0880*/  LDG.E.64 R24, desc[UR10][R4.64+0x30] ;  /* 0x0000300a04187981 */ /* 0x000f22000c1e1b00 */
[----:B---3--:R-:W-:-:S03]  /*0890*/  DADD R10, R8, R10 ;  /* 0x00000000080a7229 */ /* 0x008fc6000000000a */
[----:B------:R-:W3:Y:S05]  /*08a0*/  LDG.E.64 R8, desc[UR10][R6.64+0x30] ;  /* 0x0000300a06087981 */ /* 0x000eea000c1e1b00 */
[----:B------:R-:W-:Y:S02]  /*08b0*/  DADD R10, R16, R10 ;  /* 0x00000000100a7229 */ /* 0x000fe4000000000a */
[----:B--2---:R-:W-:-:S08]  /*08c0*/  DADD R12, R14, R12 ;  /* 0x000000000e0c7229 */ /* 0x004fd0000000000c */
[----:B------:R-:W-:Y:S02]  /*08d0*/  DADD R10, R10, R12 ;  /* 0x000000000a0a7229 */ /* 0x000fe4000000000c */
[----:B----4-:R-:W-:-:S08]  /*08e0*/  DADD R20, R22, R20 ;  /* 0x0000000016147229 */ /* 0x010fd00000000014 */
[----:B------:R-:W-:Y:S02]  /*08f0*/  DADD R10, R10, R20 ;  /* 0x000000000a0a7229 */ /* 0x000fe40000000014 */
[----:B------:R-:W-:Y:S01]  /*0900*/  DADD R26, R28, R26 ;  /* 0x000000001c1a7229 */ /* 0x000fe2000000001a */
[----:B------:R-:W-:Y:S01]  /*0910*/  VIADD R19, R19, 0x8 ;  /* 0x0000000813137836 */ /* 0x000fe20000000000 */
[----:B---3--:R-:W-:-:S08]  /*0920*/  DADD R8, R24, R8 ;  /* 0x0000000018087229 */ /* 0x008fd00000000008 */
[----:B------:R-:W-:-:S08]  /*0930*/  DADD R8, R10, R8 ;  /* 0x000000000a087229 */ /* 0x000fd00000000008 */
[----:B------:R-:W-:-:S11]  /*0940*/  DADD R12, R8, R26 ;  /* 0x00000000080c7229 */ /* 0x000fd6000000001a */
.L_x_3:
[----:B------:R-:W-:Y:S05]  /*0950*/  BRA.U !UP1, `(.L_x_0) ;  /* 0x0000000109dc7547 */ /* 0x000fea000b800000 */
[----:B------:R-:W-:Y:S02]  /*0960*/  UISETP.GE.U32.AND UP0, UPT, UR5, 0x4, UPT ;  /* 0x000000040500788c */ /* 0x000fe4000bf06070 */
[----:B------:R-:W-:-:S04]  /*0970*/  ULOP3.LUT UR4, UR6, 0x3, URZ, 0xc0, !UPT ;  /* 0x0000000306047892 */ /* 0x000fc8000f8ec0ff */
[----:B------:R-:W-:-:S03]  /*0980*/  UISETP.NE.AND UP1, UPT, UR4, URZ, UPT ;  /* 0x000000ff0400728c */ /* 0x000fc6000bf25270 */
[----:B------:R-:W-:Y:S08]  /*0990*/  BRA.U !UP0, `(.L_x_4) ;  /* 0x00000001086c7547 */ /* 0x000ff0000b800000 */
[----:B------:R-:W0:Y:S01]  /*09a0*/  LDC.64 R4, c[0x0][0x390] ;  /* 0x0000e400ff047b82 */ /* 0x000e220000000a00 */
[----:B------:R-:W1:Y:S01]  /*09b0*/  LDCU.64 UR6, c[0x0][0x390] ;  /* 0x00007200ff0677ac */ /* 0x000e620008000a00 */
[CC--:B------:R-:W-:Y:S02]  /*09c0*/  IADD3 R7, PT, PT, R18.reuse, R19.reuse, RZ ;  /* 0x0000001312077210 */ /* 0x0c0fe40007ffe0ff */
[----:B------:R-:W-:-:S04]  /*09d0*/  IADD3 R8, P0, PT, R18, R19, RZ ;  /* 0x0000001312087210 */ /* 0x000fc80007f1e0ff */
[----:B------:R-:W2:Y:S01]  /*09e0*/  LDC.64 R26, c[0x0][0x3a8] ;  /* 0x0000ea00ff1a7b82 */ /* 0x000ea20000000a00 */
[----:B------:R-:W-:Y:S01]  /*09f0*/  IMAD.X R9, RZ, RZ, RZ, P0 ;  /* 0x000000ffff097224 */ /* 0x000fe200000e06ff */
[----:B-1----:R-:W-:Y:S01]  /*0a00*/  LEA R20, P0, R8, UR6, 0x3 ;  /* 0x0000000608147c11 */ /* 0x002fe2000f8018ff */
[----:B0-----:R-:W-:-:S04]  /*0a10*/  IMAD.WIDE.U32 R4, R7, 0x8, R4 ;  /* 0x0000000807047825 */ /* 0x001fc800078e0004 */
[----:B--2---:R-:W-:Y:S02]  /*0a20*/  IMAD.WIDE.U32 R26, R19, 0x8, R26 ;  /* 0x00000008131a7825 */ /* 0x004fe400078e001a */
[----:B------:R-:W2:Y:S01]  /*0a30*/  LDG.E.64 R4, desc[UR10][R4.64] ;  /* 0x0000000a04047981 */ /* 0x000ea2000c1e1b00 */
[----:B------:R-:W-:-:S03]  /*0a40*/  LEA.HI.X R21, R8, UR7, R9, 0x3, P0 ;  /* 0x0000000708157c11 */ /* 0x000fc600080f1c09 */
[----:B------:R-:W2:Y:S04]  /*0a50*/  LDG.E.64 R6, desc[UR10][R26.64] ;  /* 0x0000000a1a067981 */ /* 0x000ea8000c1e1b00 */
[----:B------:R-:W3:Y:S04]  /*0a60*/  LDG.E.64 R8, desc[UR10][R26.64+0x8] ;  /* 0x0000080a1a087981 */ /* 0x000ee8000c1e1b00 */
[----:B------:R-:W3:Y:S04]  /*0a70*/  LDG.E.64 R10, desc[UR10][R20.64+0x8] ;  /* 0x0000080a140a7981 */ /* 0x000ee8000c1e1b00 */
[----:B------:R-:W4:Y:S04]  /*0a80*/  LDG.E.64 R14, desc[UR10][R26.64+0x10] ;  /* 0x0000100a1a0e7981 */ /* 0x000f28000c1e1b00 */
[----:B------:R-:W4:Y:S04]  /*0a90*/  LDG.E.64 R16, desc[UR10][R20.64+0x10] ;  /* 0x0000100a14107981 */ /* 0x000f28000c1e1b00 */
[----:B------:R-:W4:Y:S04]  /*0aa0*/  LDG.E.64 R22, desc[UR10][R26.64+0x18] ;  /* 0x0000180a1a167981 */ /* 0x000f28000c1e1b00 */
[----:B------:R-:W4:Y:S01]  /*0ab0*/  LDG.E.64 R24, desc[UR10][R20.64+0x18] ;  /* 0x0000180a14187981 */ /* 0x000f22000c1e1b00 */
[----:B------:R-:W-:Y:S01]  /*0ac0*/  IADD3 R19, PT, PT, R19, 0x4, RZ ;  /* 0x0000000413137810 */ /* 0x000fe20007ffe0ff */
[----:B--2---:R-:W-:-:S08]  /*0ad0*/  DADD R6, R4, R6 ;  /* 0x0000000004067229 */ /* 0x004fd00000000006 */
[----:B------:R-:W-:Y:S02]  /*0ae0*/  DADD R6, R12, R6 ;  /* 0x000000000c067229 */ /* 0x000fe40000000006 */
[----:B---3--:R-:W-:Y:S02]  /*0af0*/  DADD R8, R10, R8 ;  /* 0x000000000a087229 */ /* 0x008fe40000000008 */
[----:B----4-:R-:W-:-:S06]  /*0b00*/  DADD R14, R16, R14 ;  /* 0x00000000100e7229 */ /* 0x010fcc000000000e */
[----:B------:R-:W-:Y:S02]  /*0b10*/  DADD R6, R6, R8 ;  /* 0x0000000006067229 */ /* 0x000fe40000000008 */
[----:B------:R-:W-:-:S06]  /*0b20*/  DADD R22, R24, R22 ;  /* 0x0000000018167229 */ /* 0x000fcc0000000016 */
[----:B------:R-:W-:-:S08]  /*0b30*/  DADD R6, R6, R14 ;  /* 0x0000000006067229 */ /* 0x000fd0000000000e */
[----:B------:R-:W-:-:S11]  /*0b40*/  DADD R12, R6, R22 ;  /* 0x00000000060c7229 */ /* 0x000fd60000000016 */
.L_x_4:
[----:B------:R-:W-:Y:S05]  /*0b50*/  BRA.U !UP1, `(.L_x_0) ;  /* 0x00000001095c7547 */ /* 0x000fea000b800000 */
[----:B------:R-:W0:Y:S01]  /*0b60*/  LDC.64 R4, c[0x0][0x3a8] ;  /* 0x0000ea00ff047b82 */ /* 0x000e220000000a00 */
[----:B------:R-:W-:Y:S01]  /*0b70*/  IMAD.IADD R9, R18, 0x1, R19 ;  /* 0x0000000112097824 */ /* 0x000fe200078e0213 */
[----:B------:R-:W-:-:S06]  /*0b80*/  UIADD3 UR4, UPT, UPT, -UR4, URZ, URZ ;  /* 0x000000ff04047290 */ /* 0x000fcc000fffe1ff */
[----:B------:R-:W1:Y:S01]  /*0b90*/  LDC.64 R6, c[0x0][0x390] ;  /* 0x0000e400ff067b82 */ /* 0x000e620000000a00 */
[----:B0-----:R-:W-:-:S04]  /*0ba0*/  IMAD.WIDE.U32 R4, R19, 0x8, R4 ;  /* 0x0000000813047825 */ /* 0x001fc800078e0004 */
[----:B------:R-:W-:Y:S01]  /*0bb0*/  IMAD.MOV.U32 R11, RZ, RZ, R5 ;  /* 0x000000ffff0b7224 */ /* 0x000fe200078e0005 */
[----:B------:R-:W-:Y:S01]  /*0bc0*/  MOV R10, R4 ;  /* 0x00000004000a7202 */ /* 0x000fe20000000f00 */
[----:B-1----:R-:W-:-:S04]  /*0bd0*/  IMAD.WIDE.U32 R6, R9, 0x8, R6 ;  /* 0x0000000809067825 */ /* 0x002fc800078e0006 */
[----:B------:R-:W-:Y:S01]  /*0be0*/  IMAD.MOV.U32 R9, RZ, RZ, R7 ;  /* 0x000000ffff097224 */ /* 0x000fe200078e0007 */
[----:B------:R-:W-:-:S07]  /*0bf0*/  MOV R8, R6 ;  /* 0x0000000600087202 */ /* 0x000fce0000000f00 */
.L_x_5:
[----:B------:R-:W-:Y:S01]  /*0c00*/  MOV R6, R10 ;  /* 0x0000000a00067202 */ /* 0x000fe20000000f00 */
[----:B------:R-:W-:Y:S01]  /*0c10*/  IMAD.MOV.U32 R7, RZ, RZ, R11 ;  /* 0x000000ffff077224 */ /* 0x000fe200078e000b */
[----:B------:R0:W2:Y:S05]  /*0c20*/  LDG.E.64 R4, desc[UR10][R8.64] ;  /* 0x0000000a08047981 */ /* 0x0000aa000c1e1b00 */
[----:B------:R-:W2:Y:S01]  /*0c30*/  LDG.E.64 R6, desc[UR10][R6.64] ;  /* 0x0000000a06067981 */ /* 0x000ea2000c1e1b00 */
[----:B------:R-:W-:Y:S01]  /*0c40*/  UIADD3 UR4, UPT, UPT, UR4, 0x1, URZ ;  /* 0x0000000104047890 */ /* 0x000fe2000fffe0ff */
[----:B------:R-:W-:-:S03]  /*0c50*/  IADD3 R10, P0, PT, R10, 0x8, RZ ;  /* 0x000000080a0a7810 */ /* 0x000fc60007f1e0ff */
[----:B------:R-:W-:Y:S01]  /*0c60*/  UISETP.NE.AND UP0, UPT, UR4, URZ, UPT ;  /* 0x000000ff0400728c */ /* 0x000fe2000bf05270 */
[----:B0-----:R-:W-:Y:S02]  /*0c70*/  IADD3 R8, P1, PT, R8, 0x8, RZ ;  /* 0x0000000808087810 */ /* 0x001fe40007f3e0ff */
[----:B------:R-:W-:-:S03]  /*0c80*/  IADD3.X R11, PT, PT, RZ, R11, RZ, P0, !PT ;  /* 0x0000000bff0b7210 */ /* 0x000fc600007fe4ff */
[----:B------:R-:W-:Y:S01]  /*0c90*/  IMAD.X R9, RZ, RZ, R9, P1 ;  /* 0x000000ffff097224 */ /* 0x000fe200008e0609 */
[----:B--2---:R-:W-:-:S08]  /*0ca0*/  DADD R4, R4, R6 ;  /* 0x0000000004047229 */ /* 0x004fd00000000006 */
[----:B------:R-:W-:Y:S01]  /*0cb0*/  DADD R12, R4, R12 ;  /* 0x00000000040c7229 */ /* 0x000fe2000000000c */
[----:B------:R-:W-:Y:S10]  /*0cc0*/  BRA.U UP0, `(.L_x_5) ;  /* 0xfffffffd00cc7547 */ /* 0x000ff4000b83ffff */
.L_x_0:
[----:B------:R-:W0:Y:S01]  /*0cd0*/  LDC R6, c[0x0][0x3b8] ;  /* 0x0000ee00ff067b82 */ /* 0x000e220000000800 */
[----:B-----5:R-:W-:-:S08]  /*0ce0*/  DADD R4, -R2, 1 ;  /* 0x3ff0000002047429 */ /* 0x020fd00000000100 */
[----:B------:R-:W-:-:S08]  /*0cf0*/  DMUL R4, R2, R4 ;  /* 0x0000000402047228 */ /* 0x000fd00000000000 */
[----:B------:R-:W-:Y:S01]  /*0d00*/  DMUL R12, R4, R12 ;  /* 0x0000000c040c7228 */ /* 0x000fe20000000000 */
[----:B0-----:R-:W-:-:S13]  /*0d10*/  ISETP.GE.AND P0, PT, R6, 0x1, PT ;  /* 0x000000010600780c */ /* 0x001fda0003f06270 */
[----:B------:R-:W-:Y:S05]  /*0d20*/  @!P0 BRA `(.L_x_6) ;  /* 0x0000000400f88947 */ /* 0x000fea0003800000 */
[----:B------:R-:W0:Y:S01]  /*0d30*/  LDCU.64 UR4, c[0x0][0x3b0] ;  /* 0x00007600ff0477ac */ /* 0x000e220008000a00 */
[C---:B------:R-:W-:Y:S02]  /*0d40*/  ISETP.GE.U32.AND P1, PT, R6.reuse, 0x8, PT ;  /* 0x000000080600780c */ /* 0x040fe40003f26070 */
[----:B------:R-:W-:Y:S02]  /*0d50*/  LOP3.LUT R10, R6, 0x7, RZ, 0xc0, !PT ;  /* 0x00000007060a7812 */ /* 0x000fe400078ec0ff */
[----:B------:R-:W-:Y:S02]  /*0d60*/  MOV R7, RZ ;  /* 0x000000ff00077202 */ /* 0x000fe40000000f00 */
[----:B------:R-:W-:Y:S01]  /*0d70*/  ISETP.NE.AND P0, PT, R10, RZ, PT ;  /* 0x000000ff0a00720c */ /* 0x000fe20003f05270 */
[----:B0-----:R-:W-:-:S06]  /*0d80*/  DMUL R2, R12, UR4 ;  /* 0x000000040c027c28 */ /* 0x001fcc0008000000 */
[----:B------:R-:W-:Y:S06]  /*0d90*/  @!P1 BRA `(.L_x_7) ;  /* 0x0000000000e89947 */ /* 0x000fec0003800000 */
[----:B------:R-:W0:Y:S01]  /*0da0*/  LDCU.64 UR4, c[0x0][0x380] ;  /* 0x00007000ff0477ac */ /* 0x000e220008000a00 */
[----:B------:R-:W-:Y:S01]  /*0db0*/  LOP3.LUT R7, R6, 0x7ffffff8, RZ, 0xc0, !PT ;  /* 0x7ffffff806077812 */ /* 0x000fe200078ec0ff */
[----:B------:R-:W-:-:S03]  /*0dc0*/  IMAD.MOV.U32 R8, RZ, RZ, R0 ;  /* 0x000000ffff087224 */ /* 0x000fc600078e0000 */
[----:B------:R-:W-:Y:S01]  /*0dd0*/  IADD3 R9, PT, PT, -R7, RZ, RZ ;  /* 0x000000ff07097210 */ /* 0x000fe20007ffe1ff */
[----:B0-----:R-:W-:-:S04]  /*0de0*/  UIADD3 UR4, UP0, UPT, UR4, 0x20, URZ ;  /* 0x0000002004047890 */ /* 0x001fc8000ff1e0ff */
[----:B------:R-:W-:Y:S02]  /*0df0*/  UIADD3.X UR5, UPT, UPT, URZ, UR5, URZ, UP0, !UPT ;  /* 0x00000005ff057290 */ /* 0x000fe400087fe4ff */
[----:B------:R-:W-:-:S04]  /*0e00*/  IMAD.U32 R16, RZ, RZ, UR4 ;  /* 0x00000004ff107e24 */ /* 0x000fc8000f8e00ff */
[----:B------:R-:W-:-:S07]  /*0e10*/  MOV R17, UR5 ;  /* 0x0000000500117c02 */ /* 0x000fce0008000f00 */
.L_x_8:
[----:B0-----:R-:W0:Y:S01]  /*0e20*/  LDC.64 R14, c[0x0][0x398] ;  /* 0x0000e600ff0e7b82 */ /* 0x001e220000000a00 */
[----:B------:R-:W-:Y:S01]  /*0e30*/  MOV R4, R16 ;  /* 0x0000001000047202 */ /* 0x000fe20000000f00 */
[----:B------:R-:W-:-:S05]  /*0e40*/  IMAD.MOV.U32 R5, RZ, RZ, R17 ;  /* 0x000000ffff057224 */ /* 0x000fca00078e0011 */
[----:B------:R-:W2:Y:S01]  /*0e50*/  LDG.E.64 R18, desc[UR10][R4.64+-0x20] ;  /* 0xffffe00a04127981 */ /* 0x000ea2000c1e1b00 */
[----:B------:R-:W1:Y:S01]  /*0e60*/  LDC R11, c[0x0][0x3bc] ;  /* 0x0000ef00ff0b7b82 */ /* 0x000e620000000800 */
[----:B0-----:R-:W-:-:S05]  /*0e70*/  IMAD.WIDE R14, R8, 0x8, R14 ;  /* 0x00000008080e7825 */ /* 0x001fca00078e020e */
[----:B------:R-:W2:Y:S02]  /*0e80*/  LDG.E.64 R16, desc[UR10][R14.64] ;  /* 0x0000000a0e107981 */ /* 0x000ea4000c1e1b00 */
[----:B--2---:R-:W-:Y:S01]  /*0e90*/  DFMA R22, -R2, R18, R16 ;  /* 0x000000120216722b */ /* 0x004fe20000000110 */
[----:B-1----:R-:W-:-:S06]  /*0ea0*/  IMAD.WIDE R16, R11, 0x8, R14 ;  /* 0x000000080b107825 */ /* 0x002fcc00078e020e */
[----:B------:R0:W-:Y:S04]  /*0eb0*/  STG.E.64 desc[UR10][R14.64], R22 ;  /* 0x000000160e007986 */ /* 0x0001e8000c101b0a */
[----:B------:R-:W2:Y:S04]  /*0ec0*/  LDG.E.64 R20, desc[UR10][R4.64+-0x18] ;  /* 0xffffe80a04147981 */ /* 0x000ea8000c1e1b00 */
[----:B------:R-:W2:Y:S02]  /*0ed0*/  LDG.E.64 R18, desc[UR10][R16.64] ;  /* 0x0000000a10127981 */ /* 0x000ea4000c1e1b00 */
[----:B--2---:R-:W-:Y:S01]  /*0ee0*/  DFMA R24, -R2, R20, R18 ;  /* 0x000000140218722b */ /* 0x004fe20000000112 */
[----:B------:R-:W-:-:S06]  /*0ef0*/  IMAD.WIDE R18, R11, 0x8, R16 ;  /* 0x000000080b127825 */ /* 0x000fcc00078e0210 */
[----:B------:R1:W-:Y:S04]  /*0f00*/  STG.E.64 desc[UR10][R16.64], R24 ;  /* 0x0000001810007986 */ /* 0x0003e8000c101b0a */
[----:B------:R-:W2:Y:S04]  /*0f10*/  LDG.E.64 R20, desc[UR10][R18.64] ;  /* 0x0000000a12147981 */ /* 0x000ea8000c1e1b00 */
[----:B------:R-:W2:Y:S02]  /*0f20*/  LDG.E.64 R26, desc[UR10][R4.64+-0x10] ;  /* 0xfffff00a041a7981 */ /* 0x000ea4000c1e1b00 */
[----:B--2---:R-:W-:Y:S01]  /*0f30*/  DFMA R26, -R2, R26, R20 ;  /* 0x0000001a021a722b */ /* 0x004fe20000000114 */
[----:B------:R-:W-:-:S06]  /*0f40*/  IMAD.WIDE R20, R11, 0x8, R18 ;  /* 0x000000080b147825 */ /* 0x000fcc00078e0212 */
[----:B------:R2:W-:Y:S04]  /*0f50*/  STG.E.64 desc[UR10][R18.64], R26 ;  /* 0x0000001a12007986 */ /* 0x0005e8000c101b0a */
[----:B0-----:R-:W3:Y:S04]  /*0f60*/  LDG.E.64 R14, desc[UR10][R20.64] ;  /* 0x0000000a140e7981 */ /* 0x001ee8000c1e1b00 */
[----:B------:R-:W3:Y:S02]  /*0f70*/  LDG.E.64 R22, desc[UR10][R4.64+-0x8] ;  /* 0xfffff80a04167981 */ /* 0x000ee4000c1e1b00 */
[----:B---3--:R-:W-:Y:S01]  /*0f80*/  DFMA R22, -R2, R22, R14 ;  /* 0x000000160216722b */ /* 0x008fe2000000010e */
[----:B------:R-:W-:-:S06]  /*0f90*/  IMAD.WIDE R14, R11, 0x8, R20 ;  /* 0x000000080b0e7825 */ /* 0x000fcc00078e0214 */
[----:B------:R0:W-:Y:S04]  /*0fa0*/  STG.E.64 desc[UR10][R20.64], R22 ;  /* 0x0000001614007986 */ /* 0x0001e8000c101b0a */
[----:B-1----:R-:W3:Y:S04]  /*0fb0*/  LDG.E.64 R16, desc[UR10][R14.64] ;  /* 0x0000000a0e107981 */ /* 0x002ee8000c1e1b00 */
[----:B------:R-:W3:Y:S02]  /*0fc0*/  LDG.E.64 R24, desc[UR10][R4.64] ;  /* 0x0000000a04187981 */ /* 0x000ee4000c1e1b00 */
[----:B---3--:R-:W-:Y:S01]  /*0fd0*/  DFMA R24, -R2, R24, R16 ;  /* 0x000000180218722b */ /* 0x008fe20000000110 */
[----:B------:R-:W-:-:S06]  /*0fe0*/  IMAD.WIDE R16, R11, 0x8, R14 ;  /* 0x000000080b107825 */ /* 0x000fcc00078e020e */
[----:B------:R1:W-:Y:S04]  /*0ff0*/  STG.E.64 desc[UR10][R14.64], R24 ;  /* 0x000000180e007986 */ /* 0x0003e8000c101b0a */
[----:B--2---:R-:W2:Y:S04]  /*1000*/  LDG.E.64 R18, desc[UR10][R16.64] ;  /* 0x0000000a10127981 */ /* 0x004ea8000c1e1b00 */
[----:B------:R-:W2:Y:S02]  /*1010*/  LDG.E.64 R26, desc[UR10][R4.64+0x8] ;  /* 0x0000080a041a7981 */ /* 0x000ea4000c1e1b00 */
[----:B--2---:R-:W-:Y:S01]  /*1020*/  DFMA R26, -R2, R26, R18 ;  /* 0x0000001a021a722b */ /* 0x004fe20000000112 */
[----:B------:R-:W-:-:S06]  /*1030*/  IMAD.WIDE R18, R11, 0x8, R16 ;  /* 0x000000080b127825 */ /* 0x000fcc00078e0210 */
[----:B------:R2:W-:Y:S04]  /*1040*/  STG.E.64 desc[UR10][R16.64], R26 ;  /* 0x0000001a10007986 */ /* 0x0005e8000c101b0a */
[----:B0-----:R-:W3:Y:S04]  /*1050*/  LDG.E.64 R20, desc[UR10][R18.64] ;  /* 0x0000000a12147981 */ /* 0x001ee8000c1e1b00 */
[----:B------:R-:W3:Y:S01]  /*1060*/  LDG.E.64 R22, desc[UR10][R4.64+0x10] ;  /* 0x0000100a04167981 */ /* 0x000ee2000c1e1b00 */
[----:B------:R-:W-:Y:S01]  /*1070*/  IADD3 R9, PT, PT, R9, 0x8, RZ ;  /* 0x0000000809097810 */ /* 0x000fe20007ffe0ff */
[----:B---3--:R-:W-:Y:S01]  /*1080*/  DFMA R22, -R2, R22, R20 ;  /* 0x000000160216722b */ /* 0x008fe20000000114 */
[----:B------:R-:W-:-:S06]  /*1090*/  IMAD.WIDE R20, R11, 0x8, R18 ;  /* 0x000000080b147825 */ /* 0x000fcc00078e0212 */
[----:B------:R0:W-:Y:S04]  /*10a0*/  STG.E.64 desc[UR10][R18.64], R22 ;  /* 0x0000001612007986 */ /* 0x0001e8000c101b0a */
[----:B-1----:R-:W3:Y:S04]  /*10b0*/  LDG.E.64 R14, desc[UR10][R20.64] ;  /* 0x0000000a140e7981 */ /* 0x002ee8000c1e1b00 */
[----:B------:R-:W3:Y:S01]  /*10c0*/  LDG.E.64 R24, desc[UR10][R4.64+0x18] ;  /* 0x0000180a04187981 */ /* 0x000ee2000c1e1b00 */
[----:B------:R-:W-:Y:S02]  /*10d0*/  ISETP.NE.AND P1, PT, R9, RZ, PT ;  /* 0x000000ff0900720c */ /* 0x000fe40003f25270 */
[----:B--2---:R-:W-:Y:S01]  /*10e0*/  IADD3 R16, P2, PT, R4, 0x40, RZ ;  /* 0x0000004004107810 */ /* 0x004fe20007f5e0ff */
[----:B------:R-:W-:-:S03]  /*10f0*/  IMAD R8, R11, 0x8, R8 ;  /* 0x000000080b087824 */ /* 0x000fc600078e0208 */
[----:B------:R-:W-:Y:S01]  /*1100*/  IADD3.X R17, PT, PT, RZ, R5, RZ, P2, !PT ;  /* 0x00000005ff117210 */ /* 0x000fe200017fe4ff */
[----:B---3--:R-:W-:-:S07]  /*1110*/  DFMA R14, -R2, R24, R14 ;  /* 0x00000018020e722b */ /* 0x008fce000000010e */
[----:B------:R0:W-:Y:S01]  /*1120*/  STG.E.64 desc[UR10][R20.64], R14 ;  /* 0x0000000e14007986 */ /* 0x0001e2000c101b0a */
[----:B------:R-:W-:Y:S05]  /*1130*/  @P1 BRA `(.L_x_8) ;  /* 0xfffffffc00381947 */ /* 0x000fea000383ffff */
.L_x_7:
[----:B------:R-:W-:Y:S05]  /*1140*/  @!P0 BRA `(.L_x_6) ;  /* 0x0000000000f08947 */ /* 0x000fea0003800000 */
[----:B------:R-:W-:Y:S02]  /*1150*/  ISETP.GE.U32.AND P0, PT, R10, 0x4, PT ;  /* 0x000000040a00780c */ /* 0x000fe40003f06070 */
[----:B0-----:R-:W-:-:S04]  /*1160*/  LOP3.LUT R22, R6, 0x3, RZ, 0xc0, !PT ;  /* 0x0000000306167812 */ /* 0x001fc800078ec0ff */
[----:B------:R-:W-:-:S07]  /*1170*/  ISETP.NE.AND P1, PT, R22, RZ, PT ;  /* 0x000000ff1600720c */ /* 0x000fce0003f25270 */
[----:B------:R-:W-:Y:S06]  /*1180*/  @!P0 BRA `(.L_x_9) ;  /* 0x0000000000688947 */ /* 0x000fec0003800000 */
[----:B------:R-:W0:Y:S08]  /*1190*/  LDC R11, c[0x0][0x3bc] ;  /* 0x0000ef00ff0b7b82 */ /* 0x000e300000000800 */
[----:B------:R-:W1:Y:S08]  /*11a0*/  LDC.64 R4, c[0x0][0x380] ;  /* 0x0000e000ff047b82 */ /* 0x000e700000000a00 */
[----:B------:R-:W2:Y:S01]  /*11b0*/  LDC.64 R16, c[0x0][0x398] ;  /* 0x0000e600ff107b82 */ /* 0x000ea20000000a00 */
[----:B0-----:R-:W-:-:S02]  /*11c0*/  IMAD R9, R7, R11, R0 ;  /* 0x0000000b07097224 */ /* 0x001fc400078e0200 */
[----:B-1----:R-:W-:-:S05]  /*11d0*/  IMAD.WIDE.U32 R4, R7, 0x8, R4 ;  /* 0x0000000807047825 */ /* 0x002fca00078e0004 */
[----:B------:R-:W3:Y:S01]  /*11e0*/  LDG.E.64 R14, desc[UR10][R4.64] ;  /* 0x0000000a040e7981 */ /* 0x000ee2000c1e1b00 */
[----:B--2---:R-:W-:-:S05]  /*11f0*/  IMAD.WIDE R16, R9, 0x8, R16 ;  /* 0x0000000809107825 */ /* 0x004fca00078e0210 */
[----:B------:R-:W3:Y:S02]  /*1200*/  LDG.E.64 R8, desc[UR10][R16.64] ;  /* 0x0000000a10087981 */ /* 0x000ee4000c1e1b00 */
[----:B---3--:R-:W-:Y:S01]  /*1210*/  DFMA R18, -R2, R14, R8 ;  /* 0x0000000e0212722b */ /* 0x008fe20000000108 */
[----:B------:R-:W-:-:S06]  /*1220*/  IMAD.WIDE R8, R11, 0x8, R16 ;  /* 0x000000080b087825 */ /* 0x000fcc00078e0210 */
[----:B------:R0:W-:Y:S04]  /*1230*/  STG.E.64 desc[UR10][R16.64], R18 ;  /* 0x0000001210007986 */ /* 0x0001e8000c101b0a */
[----:B------:R-:W2:Y:S04]  /*1240*/  LDG.E.64 R14, desc[UR10][R8.64] ;  /* 0x0000000a080e7981 */ /* 0x000ea8000c1e1b00 */
[----:B------:R-:W2:Y:S02]  /*1250*/  LDG.E.64 R20, desc[UR10][R4.64+0x8] ;  /* 0x0000080a04147981 */ /* 0x000ea4000c1e1b00 */
[----:B--2---:R-:W-:Y:S01]  /*1260*/  DFMA R20, -R2, R20, R14 ;  /* 0x000000140214722b */ /* 0x004fe2000000010e */
[----:B------:R-:W-:-:S06]  /*1270*/  IMAD.WIDE R14, R11, 0x8, R8 ;  /* 0x000000080b0e7825 */ /* 0x000fcc00078e0208 */
[----:B------:R1:W-:Y:S04]  /*1280*/  STG.E.64 desc[UR10][R8.64], R20 ;  /* 0x0000001408007986 */ /* 0x0003e8000c101b0a */
[----:B------:R-:W2:Y:S04]  /*1290*/  LDG.E.64 R24, desc[UR10][R14.64] ;  /* 0x0000000a0e187981 */ /* 0x000ea8000c1e1b00 */
[----:B------:R-:W2:Y:S01]  /*12a0*/  LDG.E.64 R26, desc[UR10][R4.64+0x10] ;  /* 0x0000100a041a7981 */ /* 0x000ea2000c1e1b00 */
[----:B------:R-:W-:Y:S01]  /*12b0*/  IMAD.WIDE R10, R11, 0x8, R14 ;  /* 0x000000080b0a7825 */ /* 0x000fe200078e020e */
[----:B--2---:R-:W-:-:S07]  /*12c0*/  DFMA R24, -R2, R26, R24 ;  /* 0x0000001a0218722b */ /* 0x004fce0000000118 */
[----:B------:R1:W-:Y:S04]  /*12d0*/  STG.E.64 desc[UR10][R14.64], R24 ;  /* 0x000000180e007986 */ /* 0x0003e8000c101b0a */
[----:B0-----:R-:W2:Y:S04]  /*12e0*/  LDG.E.64 R18, desc[UR10][R4.64+0x18] ;  /* 0x0000180a04127981 */ /* 0x001ea8000c1e1b00 */
[----:B------:R-:W2:Y:S01]  /*12f0*/  LDG.E.64 R16, desc[UR10][R10.64] ;  /* 0x0000000a0a107981 */ /* 0x000ea2000c1e1b00 */
[----:B------:R-:W-:Y:S01]  /*1300*/  IADD3 R7, PT, PT, R7, 0x4, RZ ;  /* 0x0000000407077810 */ /* 0x000fe20007ffe0ff */
[----:B--2---:R-:W-:-:S07]  /*1310*/  DFMA R16, -R2, R18, R16 ;  /* 0x000000120210722b */ /* 0x004fce0000000110 */
[----:B------:R1:W-:Y:S04]  /*1320*/  STG.E.64 desc[UR10][R10.64], R16 ;  /* 0x000000100a007986 */ /* 0x0003e8000c101b0a */
.L_x_9:
[----:B------:R-:W-:Y:S05]  /*1330*/  @!P1 BRA `(.L_x_6) ;  /* 0x0000000000749947 */ /* 0x000fea0003800000 */
[----:B------:R-:W-:-:S13]  /*1340*/  ISETP.NE.AND P0, PT, R22, 0x1, PT ;  /* 0x000000011600780c */ /* 0x000fda0003f05270 */
[----:B-1----:R-:W0:Y:S08]  /*1350*/  @P0 LDC R11, c[0x0][0x3bc] ;  /* 0x0000ef00ff0b0b82 */ /* 0x002e300000000800 */
[----:B------:R-:W1:Y:S08]  /*1360*/  @P0 LDC.64 R8, c[0x0][0x380] ;  /* 0x0000e000ff080b82 */ /* 0x000e700000000a00 */
[----:B------:R-:W2:Y:S01]  /*1370*/  @P0 LDC.64 R4, c[0x0][0x398] ;  /* 0x0000e600ff040b82 */ /* 0x000ea20000000a00 */
[----:B0-----:R-:W-:-:S02]  /*1380*/  @P0 IMAD R17, R7, R11, R0 ;  /* 0x0000000b07110224 */ /* 0x001fc400078e0200 */
[----:B-1----:R-:W-:-:S05]  /*1390*/  @P0 IMAD.WIDE.U32 R18, R7, 0x8, R8 ;  /* 0x0000000807120825 */ /* 0x002fca00078e0008 */
[----:B------:R-:W3:Y:S01]  /*13a0*/  @P0 LDG.E.64 R8, desc[UR10][R18.64] ;  /* 0x0000000a12080981 */ /* 0x000ee2000c1e1b00 */
[----:B--2---:R-:W-:-:S05]  /*13b0*/  @P0 IMAD.WIDE R16, R17, 0x8, R4 ;  /* 0x0000000811100825 */ /* 0x004fca00078e0204 */
[----:B------:R-:W3:Y:S01]  /*13c0*/  @P0 LDG.E.64 R4, desc[UR10][R16.64] ;  /* 0x0000000a10040981 */ /* 0x000ee2000c1e1b00 */
[----:B------:R-:W-:-:S04]  /*13d0*/  LOP3.LUT R6, R6, 0x1, RZ, 0xc0, !PT ;  /* 0x0000000106067812 */ /* 0x000fc800078ec0ff */
[----:B------:R-:W-:-:S13]  /*13e0*/  ISETP.NE.U32.AND P1, PT, R6, 0x1, PT ;  /* 0x000000010600780c */ /* 0x000fda0003f25070 */
[----:B------:R-:W0:Y:S08]  /*13f0*/  @!P1 LDC R25, c[0x0][0x3bc] ;  /* 0x0000ef00ff199b82 */ /* 0x000e300000000800 */
[----:B------:R-:W1:Y:S08]  /*1400*/  @!P1 LDC.64 R22, c[0x0][0x380] ;  /* 0x0000e000ff169b82 */ /* 0x000e700000000a00 */
[----:B------:R-:W2:Y:S01]  /*1410*/  @!P1 LDC.64 R20, c[0x0][0x398] ;  /* 0x0000e600ff149b82 */ /* 0x000ea20000000a00 */
[----:B---3--:R-:W-:Y:S01]  /*1420*/  @P0 DFMA R8, -R2, R8, R4 ;  /* 0x000000080208022b */ /* 0x008fe20000000104 */
[----:B------:R-:W-:-:S06]  /*1430*/  @P0 IMAD.WIDE R4, R11, 0x8, R16 ;  /* 0x000000080b040825 */ /* 0x000fcc00078e0210 */
[----:B------:R2:W-:Y:S04]  /*1440*/  @P0 STG.E.64 desc[UR10][R16.64], R8 ;  /* 0x0000000810000986 */ /* 0x0005e8000c101b0a */
[----:B------:R-:W3:Y:S04]  /*1450*/  @P0 LDG.E.64 R14, desc[UR10][R18.64+0x8] ;  /* 0x0000080a120e0981 */ /* 0x000ee8000c1e1b00 */
[----:B------:R-:W3:Y:S01]  /*1460*/  @P0 LDG.E.64 R10, desc[UR10][R4.64] ;  /* 0x0000000a040a0981 */ /* 0x000ee2000c1e1b00 */
[----:B------:R-:W-:-:S05]  /*1470*/  @P0 IADD3 R7, PT, PT, R7, 0x2, RZ ;  /* 0x0000000207070810 */ /* 0x000fca0007ffe0ff */
[----:B0-----:R-:W-:-:S04]  /*1480*/  @!P1 IMAD R25, R7, R25, R0 ;  /* 0x0000001907199224 */ /* 0x001fc800078e0200 */
[----:B--2---:R-:W-:Y:S01]  /*1490*/  @!P1 IMAD.WIDE R8, R25, 0x8, R20 ;  /* 0x0000000819089825 */ /* 0x004fe200078e0214 */
[----:B---3--:R-:W-:-:S03]  /*14a0*/  @P0 DFMA R10, -R2, R14, R10 ;  /* 0x0000000e020a022b */ /* 0x008fc6000000010a */
[----:B-1----:R-:W-:-:S04]  /*14b0*/  @!P1 IMAD.WIDE.U32 R14, R7, 0x8, R22 ;  /* 0x00000008070e9825 */ /* 0x002fc800078e0016 */
[----:B------:R2:W-:Y:S04]  /*14c0*/  @P0 STG.E.64 desc[UR10][R4.64], R10 ;  /* 0x0000000a04000986 */ /* 0x0005e8000c101b0a */
[----:B------:R-:W3:Y:S04]  /*14d0*/  @!P1 LDG.E.64 R6, desc[UR10][R8.64] ;  /* 0x0000000a08069981 */ /* 0x000ee8000c1e1b00 */
[----:B------:R-:W3:Y:S02]  /*14e0*/  @!P1 LDG.E.64 R14, desc[UR10][R14.64] ;  /* 0x0000000a0e0e9981 */ /* 0x000ee4000c1e1b00 */
[----:B---3--:R-:W-:-:S07]  /*14f0*/  @!P1 DFMA R6, -R2, R14, R6 ;  /* 0x0000000e0206922b */ /* 0x008fce0000000106 */
[----:B------:R2:W-:Y:S04]  /*1500*/  @!P1 STG.E.64 desc[UR10][R8.64], R6 ;  /* 0x0000000608009986 */ /* 0x0005e8000c101b0a */
.L_x_6:
[----:B------:R-:W3:Y:S01]  /*1510*/  LDC.64 R2, c[0x0][0x3a0] ;  /* 0x0000e800ff027b82 */ /* 0x000ee20000000a00 */
[----:B------:R-:W4:Y:S01]  /*1520*/  LDCU.64 UR4, c[0x0][0x3b0] ;  /* 0x00007600ff0477ac */ /* 0x000f220008000a00 */
[----:B---3--:R-:W-:-:S05]  /*1530*/  IMAD.WIDE.U32 R2, R0, 0x8, R2 ;  /* 0x0000000800027825 */ /* 0x008fca00078e0002 */
[----:B--2---:R-:W4:Y:S02]  /*1540*/  LDG.E.64 R4, desc[UR10][R2.64] ;  /* 0x0000000a02047981 */ /* 0x004f24000c1e1b00 */
[----:B----4-:R-:W-:-:S07]  /*1550*/  DFMA R4, -R12, UR4, R4 ;  /* 0x000000040c047c2b */ /* 0x010fce0008000104 */
[----:B------:R-:W-:Y:S01]  /*1560*/  STG.E.64 desc[UR10][R2.64], R4 ;  /* 0x0000000402007986 */ /* 0x000fe2000c101b0a */
[----:B------:R-:W-:Y:S06]  /*1570*/  BAR.SYNC.DEFER_BLOCKING 0x0 ;  /* 0x0000000000007b1d */ /* 0x000fec0000010000 */
[----:B------:R-:W-:Y:S05]  /*1580*/  EXIT ;  /* 0x000000000000794d */ /* 0x000fea0003800000 */
.L_x_10:
[----:B------:R-:W-:-:S00]  /*1590*/  BRA `(.L_x_10) ;  /* 0xfffffffc00fc7947 */ /* 0x000fc0000383ffff */
[----:B------:R-:W-:-:S00]  /*15a0*/  NOP ;  /* 0x0000000000007918 */ /* 0x000fc00000000000 */
        /* <DEDUP_REMOVED lines=13> */
.L_x_49:


//--------------------- .text._Z24kernelUpdateWeightOutputPiPdS0_S0_S0_S0_dii --------------------------
	.section	.text._Z24kernelUpdateWeightOutputPiPdS0_S0_S0_S0_dii,"ax",@progbits
	.align	128
        .global         _Z24kernelUpdateWeightOutputPiPdS0_S0_S0_S0_dii
        .type           _Z24kernelUpdateWeightOutputPiPdS0_S0_S0_S0_dii,@function
        .size           _Z24kernelUpdateWeightOutputPiPdS0_S0_S0_S0_dii,(.L_x_50 - _Z24kernelUpdateWeightOutputPiPdS0_S0_S0_S0_dii)
        .other          _Z24kernelUpdateWeightOutputPiPdS0_S0_S0_S0_dii,@"STO_CUDA_ENTRY STV_DEFAULT"
_Z24kernelUpdateWeightOutputPiPdS0_S0_S0_S0_dii:
.text._Z24kernelUpdateWeightOutputPiPdS0_S0_S0_S0_dii:
[----:B------:R-:W-:Y:S01]  /*0000*/  LDC R1, c[0x0][0x37c] ;  /* 0x0000df00ff017b82 */ /* 0x000fe20000000800 */
[----:B------:R-:W0:Y:S07]  /*0010*/  S2R R0, SR_TID.X ;  /* 0x0000000000007919 */ /* 0x000e2e0000002100 */
[----:B------:R-:W0:Y:S01]  /*0020*/  LDC.64 R6, c[0x0][0x380] ;  /* 0x0000e000ff067b82 */ /* 0x000e220000000a00 */
[----:B------:R-:W1:Y:S07]  /*0030*/  LDCU.64 UR6, c[0x0][0x358] ;  /* 0x00006b00ff0677ac */ /* 0x000e6e0008000a00 */
[----:B------:R-:W2:Y:S08]  /*0040*/  LDC.64 R4, c[0x0][0x390] ;  /* 0x0000e400ff047b82 */ /* 0x000eb00000000a00 */
[----:B------:R-:W3:Y:S01]  /*0050*/  LDC R8, c[0x0][0x3b8] ;  /* 0x0000ee00ff087b82 */ /* 0x000ee20000000800 */
[----:B0-----:R-:W-:-:S06]  /*0060*/  IMAD.WIDE.U32 R6, R0, 0x4, R6 ;  /* 0x0000000400067825 */ /* 0x001fcc00078e0006 */
[----:B-1----:R-:W4:Y:S01]  /*0070*/  LDG.E R6, desc[UR6][R6.64] ;  /* 0x0000000606067981 */ /* 0x002f22000c1e1900 */
[----:B--2---:R-:W-:-:S06]  /*0080*/  IMAD.WIDE.U32 R4, R0, 0x8, R4 ;  /* 0x0000000800047825 */ /* 0x004fcc00078e0004 */
[----:B------:R-:W2:Y:S01]  /*0090*/  LDG.E.64 R4, desc[UR6][R4.64] ;  /* 0x0000000604047981 */ /* 0x000ea2000c1e1b00 */
[----:B---3--:R-:W-:Y:S01]  /*00a0*/  ISETP.GE.AND P0, PT, R8, 0x1, PT ;  /* 0x000000010800780c */ /* 0x008fe20003f06270 */
[----:B----4-:R-:W0:Y:S01]  /*00b0*/  I2F.F64 R2, R6 ;  /* 0x0000000600027312 */ /* 0x010e220000201c00 */
[C---:B--2---:R-:W-:Y:S02]  /*00c0*/  DADD R10, -R4.reuse, 1 ;  /* 0x3ff00000040a7429 */ /* 0x044fe40000000100 */
[----:B0-----:R-:W-:-:S08]  /*00d0*/  DADD R2, -R4, R2 ;  /* 0x0000000004027229 */ /* 0x001fd00000000102 */
[----:B------:R-:W-:Y:S01]  /*00e0*/  DFMA R2, -R4, R10, -R2 ;  /* 0x0000000a0402722b */ /* 0x000fe20000000902 */
[----:B------:R-:W-:Y:S10]  /*00f0*/  @!P0 BRA `(.L_x_11) ;  /* 0x0000000400f88947 */ /* 0x000ff40003800000 */
        /* <DEDUP_REMOVED lines=8> */
[----:B------:R-:W-:Y:S02]  /*0180*/  LOP3.LUT R9, R8, 0x7ffffff8, RZ, 0xc0, !PT ;  /* 0x7ffffff808097812 */ /* 0x000fe400078ec0ff */
[----:B------:R-:W-:Y:S02]  /*0190*/  MOV R10, R0 ;  /* 0x00000000000a7202 */ /* 0x000fe40000000f00 */
[----:B------:R-:W-:Y:S01]  /*01a0*/  IADD3 R11, PT, PT, -R9, RZ, RZ ;  /* 0x000000ff090b7210 */ /* 0x000fe20007ffe1ff */
[----:B0-----:R-:W-:-:S04]  /*01b0*/  UIADD3 UR4, UP0, UPT, UR4, 0x20, URZ ;  /* 0x0000002004047890 */ /* 0x001fc8000ff1e0ff */
[----:B------:R-:W-:Y:S02]  /*01c0*/  UIADD3.X UR5, UPT, UPT, URZ, UR5, URZ, UP0, !UPT ;  /* 0x00000005ff057290 */ /* 0x000fe400087fe4ff */
[----:B------:R-:W-:-:S04]  /*01d0*/  MOV R16, UR4 ;  /* 0x0000000400107c02 */ /* 0x000fc80008000f00 */
[----:B------:R-:W-:-:S07]  /*01e0*/  MOV R17, UR5 ;  /* 0x0000000500117c02 */ /* 0x000fce0008000f00 */
.L_x_13:
[----:B0-----:R-:W0:Y:S01]  /*01f0*/  LDC.64 R14, c[0x0][0x398] ;  /* 0x0000e600ff0e7b82 */ /* 0x001e220000000a00 */
[----:B------:R-:W-:Y:S02]  /*0200*/  MOV R6, R16 ;  /* 0x0000001000067202 */ /* 0x000fe40000000f00 */
[----:B------:R-:W-:-:S05]  /*0210*/  MOV R7, R17 ;  /* 0x0000001100077202 */ /* 0x000fca0000000f00 */
        /* <DEDUP_REMOVED lines=41> */
[----:B--2---:R-:W-:-:S02]  /*04b0*/  IADD3 R16, P2, PT, R6, 0x40, RZ ;  /* 0x0000004006107810 */ /* 0x004fc40007f5e0ff */
[----:B------:R-:W-:Y:S02]  /*04c0*/  LEA R10, R13, R10, 0x3 ;  /* 0x0000000a0d0a7211 */ /* 0x000fe400078e18ff */
[----:B------:R-:W-:Y:S01]  /*04d0*/  IADD3.X R17, PT, PT, RZ, R7, RZ, P2, !PT ;  /* 0x00000007ff117210 */ /* 0x000fe200017fe4ff */
[----:B---3--:R-:W-:-:S07]  /*04e0*/  DFMA R14, -R4, R24, R14 ;  /* 0x00000018040e722b */ /* 0x008fce000000010e */
[----:B------:R0:W-:Y:S01]  /*04f0*/  STG.E.64 desc[UR6][R20.64], R14 ;  /* 0x0000000e14007986 */ /* 0x0001e2000c101b06 */
[----:B------:R-:W-:Y:S05]  /*0500*/  @P1 BRA `(.L_x_13) ;  /* 0xfffffffc00381947 */ /* 0x000fea000383ffff */
.L_x_12:
        /* <DEDUP_REMOVED lines=31> */
.L_x_14:
        /* <DEDUP_REMOVED lines=30> */
.L_x_11:
[----:B------:R-:W3:Y:S01]  /*08e0*/  LDC.64 R4, c[0x0][0x3a0] ;  /* 0x0000e800ff047b82 */ /* 0x000ee20000000a00 */
[----:B------:R-:W4:Y:S07]  /*08f0*/  LDCU.64 UR4, c[0x0][0x3b0] ;  /* 0x00007600ff0477ac */ /* 0x000f2e0008000a00 */
[----:B--2---:R-:W2:Y:S01]  /*0900*/  LDC.64 R8, c[0x0][0x3a8] ;  /* 0x0000ea00ff087b82 */ /* 0x004ea20000000a00 */
[----:B---3--:R-:W-:-:S05]  /*0910*/  IMAD.WIDE.U32 R4, R0, 0x8, R4 ;  /* 0x0000000800047825 */ /* 0x008fca00078e0004 */
[----:B------:R-:W4:Y:S01]  /*0920*/  LDG.E.64 R6, desc[UR6][R4.64] ;  /* 0x0000000604067981 */ /* 0x000f22000c1e1b00 */
[----:B--2---:R-:W-:Y:S01]  /*0930*/  IMAD.WIDE.U32 R8, R0, 0x8, R8 ;  /* 0x0000000800087825 */ /* 0x004fe200078e0008 */
[----:B----4-:R-:W-:-:S07]  /*0940*/  DFMA R6, -R2, UR4, R6 ;  /* 0x0000000402067c2b */ /* 0x010fce0008000106 */
[----:B------:R-:W-:Y:S04]  /*0950*/  STG.E.64 desc[UR6][R4.64], R6 ;  /* 0x0000000604007986 */ /* 0x000fe8000c101b06 */
[----:B------:R-:W-:Y:S01]  /*0960*/  STG.E.64 desc[UR6][R8.64], R2 ;  /* 0x0000000208007986 */ /* 0x000fe2000c101b06 */
[----:B------:R-:W-:Y:S06]  /*0970*/  BAR.SYNC.DEFER_BLOCKING 0x0 ;  /* 0x0000000000007b1d */ /* 0x000fec0000010000 */
[----:B------:R-:W-:Y:S05]  /*0980*/  EXIT ;  /* 0x000000000000794d */ /* 0x000fea0003800000 */
.L_x_15:
        /* <DEDUP_REMOVED lines=15> */
.L_x_50:


//--------------------- .text._Z14kernelOutputL2PdS_S_S_iiiPi --------------------------
	.section	.text._Z14kernelOutputL2PdS_S_S_iiiPi,"ax",@progbits
	.align	128
        .global         _Z14kernelOutputL2PdS_S_S_iiiPi
        .type           _Z14kernelOutputL2PdS_S_S_iiiPi,@function
        .size           _Z14kernelOutputL2PdS_S_S_iiiPi,(.L_x_47 - _Z14kernelOutputL2PdS_S_S_iiiPi)
        .other          _Z14kernelOutputL2PdS_S_S_iiiPi,@"STO_CUDA_ENTRY STV_DEFAULT"
_Z14kernelOutputL2PdS_S_S_iiiPi:
.text._Z14kernelOutputL2PdS_S_S_iiiPi:
[----:B------:R-:W0:Y:S01]  /*0000*/  LDC R1, c[0x0][0x37c] ;  /* 0x0000df00ff017b82 */ /* 0x000e220000000800 */
[----:B------:R-:W1:Y:S01]  /*0010*/  LDCU UR6, c[0x0][0x3a0] ;  /* 0x00007400ff0677ac */ /* 0x000e620008000800 */
[----:B------:R-:W2:Y:S01]  /*0020*/  S2R R2, SR_TID.X ;  /* 0x0000000000027919 */ /* 0x000ea20000002100 */
[----:B0-----:R-:W-:Y:S02]  /*0030*/  IADD3 R1, PT, PT, R1, -0x10, RZ ;  /* 0xfffffff001017810 */ /* 0x001fe40007ffe0ff */
[----:B------:R-:W-:Y:S01]  /*0040*/  CS2R R18, SRZ ;  /* 0x0000000000127805 */ /* 0x000fe2000001ff00 */
[----:B------:R-:W0:Y:S01]  /*0050*/  LDCU UR4, c[0x0][0x2f8] ;  /* 0x00005f00ff0477ac */ /* 0x000e220008000800 */
[----:B------:R-:W3:Y:S01]  /*0060*/  LDCU UR5, c[0x0][0x2fc] ;  /* 0x00005f80ff0577ac */ /* 0x000ee20008000800 */
[----:B------:R-:W4:Y:S01]  /*0070*/  LDCU.64 UR10, c[0x0][0x358] ;  /* 0x00006b00ff0a77ac */ /* 0x000f220008000a00 */
[----:B-1----:R-:W-:Y:S01]  /*0080*/  UISETP.GE.AND UP0, UPT, UR6, 0x1, UPT ;  /* 0x000000010600788c */ /* 0x002fe2000bf06270 */
[----:B0-----:R-:W-:-:S04]  /*0090*/  IADD3 R6, P0, PT, R1, UR4, RZ ;  /* 0x0000000401067c10 */ /* 0x001fc8000ff1e0ff */
[----:B---3--:R-:W-:-:S04]  /*00a0*/  IADD3.X R7, PT, PT, RZ, UR5, RZ, P0, !PT ;  /* 0x00000005ff077c10 */ /* 0x008fc800087fe4ff */
[----:B--2-4-:R-:W-:Y:S05]  /*00b0*/  BRA.U !UP0, `(.L_x_16) ;  /* 0x0000000908d47547 */ /* 0x014fea000b800000 */
[----:B------:R-:W-:Y:S01]  /*00c0*/  UISETP.GE.U32.AND UP1, UPT, UR6, 0x10, UPT ;  /* 0x000000100600788c */ /* 0x000fe2000bf26070 */
[----:B------:R-:W-:Y:S01]  /*00d0*/  IMAD.MOV.U32 R3, RZ, RZ, RZ ;  /* 0x000000ffff037224 */ /* 0x000fe200078e00ff */
[----:B------:R-:W-:Y:S01]  /*00e0*/  ULOP3.LUT UR7, UR6, 0xf, URZ, 0xc0, !UPT ;  /* 0x0000000f06077892 */ /* 0x000fe2000f8ec0ff */
[----:B------:R-:W-:-:S03]  /*00f0*/  CS2R R18, SRZ ;  /* 0x0000000000127805 */ /* 0x000fc6000001ff00 */
[----:B------:R-:W-:-:S03]  /*0100*/  UISETP.NE.AND UP0, UPT, UR7, URZ, UPT ;  /* 0x000000ff0700728c */ /* 0x000fc6000bf05270 */
[----:B------:R-:W-:Y:S08]  /*0110*/  BRA.U !UP1, `(.L_x_17) ;  /* 0x0000000509507547 */ /* 0x000ff0000b800000 */
[----:B------:R-:W0:Y:S01]  /*0120*/  LDCU.64 UR4, c[0x0][0x380] ;  /* 0x00007000ff0477ac */ /* 0x000e220008000a00 */
[----:B------:R-:W-:Y:S02]  /*0130*/  MOV R0, R2 ;  /* 0x0000000200007202 */ /* 0x000fe40000000f00 */
[----:B------:R-:W-:Y:S01]  /*0140*/  CS2R R18, SRZ ;  /* 0x0000000000127805 */ /* 0x000fe2000001ff00 */
[----:B------:R-:W-:-:S04]  /*0150*/  ULOP3.LUT UR8, UR6, 0x7ffffff0, URZ, 0xc0, !UPT ;  /* 0x7ffffff006087892 */ /* 0x000fc8000f8ec0ff */
[----:B------:R-:W-:Y:S02]  /*0160*/  UIADD3 UR9, UPT, UPT, -UR8, URZ, URZ ;  /* 0x000000ff08097290 */ /* 0x000fe4000fffe1ff */
[----:B------:R-:W-:Y:S01]  /*0170*/  IMAD.U32 R3, RZ, RZ, UR8 ;  /* 0x00000008ff037e24 */ /* 0x000fe2000f8e00ff */
[----:B0-----:R-:W-:-:S04]  /*0180*/  UIADD3 UR4, UP1, UPT, UR4, 0x40, URZ ;  /* 0x0000004004047890 */ /* 0x001fc8000ff3e0ff */
[----:B------:R-:W-:Y:S02]  /*0190*/  UIADD3.X UR5, UPT, UPT, URZ, UR5, URZ, UP1, !UPT ;  /* 0x00000005ff057290 */ /* 0x000fe40008ffe4ff */
[----:B------:R-:W-:-:S04]  /*01a0*/  MOV R8, UR4 ;  /* 0x0000000400087c02 */ /* 0x000fc80008000f00 */
[----:B------:R-:W-:-:S07]  /*01b0*/  IMAD.U32 R9, RZ, RZ, UR5 ;  /* 0x00000005ff097e24 */ /* 0x000fce000f8e00ff */
.L_x_18:
[----:B------:R-:W0:Y:S01]  /*01c0*/  LDC.64 R28, c[0x0][0x390] ;  /* 0x0000e400ff1c7b82 */ /* 0x000e220000000a00 */
[----:B------:R-:W-:Y:S02]  /*01d0*/  MOV R4, R8 ;  /* 0x0000000800047202 */ /* 0x000fe40000000f00 */
[----:B------:R-:W-:-:S05]  /*01e0*/  MOV R5, R9 ;  /* 0x0000000900057202 */ /* 0x000fca0000000f00 */
[----:B------:R-:W1:Y:S01]  /*01f0*/  LDC R27, c[0x0][0x3a4] ;  /* 0x0000e900ff1b7b82 */ /* 0x000e620000000800 */
[----:B------:R-:W2:Y:S04]  /*0200*/  LDG.E.64 R16, desc[UR10][R4.64+-0x40] ;  /* 0xffffc00a04107981 */ /* 0x000ea8000c1e1b00 */
[----:B------:R-:W3:Y:S04]  /*0210*/  LDG.E.64 R12, desc[UR10][R4.64+-0x38] ;  /* 0xffffc80a040c7981 */ /* 0x000ee8000c1e1b00 */
[----:B------:R-:W4:Y:S01]  /*0220*/  LDG.E.64 R10, desc[UR10][R4.64+-0x30] ;  /* 0xffffd00a040a7981 */ /* 0x000f22000c1e1b00 */
[----:B0-----:R-:W-:-:S05]  /*0230*/  IMAD.WIDE R28, R0, 0x8, R28 ;  /* 0x00000008001c7825 */ /* 0x001fca00078e021c */
[----:B------:R-:W2:Y:S01]  /*0240*/  LDG.E.64 R8, desc[UR10][R28.64] ;  /* 0x0000000a1c087981 */ /* 0x000ea2000c1e1b00 */
[----:B-1----:R-:W-:-:S05]  /*0250*/  IMAD.WIDE R22, R27, 0x8, R28 ;  /* 0x000000081b167825 */ /* 0x002fca00078e021c */
[----:B------:R0:W3:Y:S02]  /*0260*/  LDG.E.64 R14, desc[UR10][R22.64] ;  /* 0x0000000a160e7981 */ /* 0x0000e4000c1e1b00 */
[----:B0-----:R-:W-:-:S05]  /*0270*/  IMAD.WIDE R22, R27, 0x8, R22 ;  /* 0x000000081b167825 */ /* 0x001fca00078e0216 */
[----:B------:R-:W4:Y:S01]  /*0280*/  LDG.E.64 R20, desc[UR10][R22.64] ;  /* 0x0000000a16147981 */ /* 0x000f22000c1e1b00 */
[----:B------:R-:W-:-:S04]  /*0290*/  IMAD.WIDE R24, R27, 0x8, R22 ;  /* 0x000000081b187825 */ /* 0x000fc800078e0216 */
[C---:B------:R-:W-:Y:S01]  /*02a0*/  IMAD.WIDE R28, R27.reuse, 0x8, R24 ;  /* 0x000000081b1c7825 */ /* 0x040fe200078e0218 */
[----:B--2---:R-:W-:Y:S01]  /*02b0*/  DFMA R16, R16, R8, R18 ;  /* 0x000000081010722b */ /* 0x004fe20000000012 */
[----:B------:R-:W2:Y:S04]  /*02c0*/  LDG.E.64 R8, desc[UR10][R4.64+-0x28] ;  /* 0xffffd80a04087981 */ /* 0x000ea8000c1e1b00 */
[----:B------:R-:W2:Y:S03]  /*02d0*/  LDG.E.64 R18, desc[UR10][R24.64] ;  /* 0x0000000a18127981 */ /* 0x000ea6000c1e1b00 */
[----:B---3--:R-:W-:Y:S01]  /*02e0*/  DFMA R14, R12, R14, R16 ;  /* 0x0000000e0c0e722b */ /* 0x008fe20000000010 */
[----:B------:R-:W3:Y:S04]  /*02f0*/  LDG.E.64 R12, desc[UR10][R4.64+-0x20] ;  /* 0xffffe00a040c7981 */ /* 0x000ee8000c1e1b00 */
[----:B------:R0:W3:Y:S02]  /*0300*/  LDG.E.64 R16, desc[UR10][R28.64] ;  /* 0x0000000a1c107981 */ /* 0x0000e4000c1e1b00 */
[C---:B0-----:R-:W-:Y:S01]  /*0310*/  IMAD.WIDE R28, R27.reuse, 0x8, R28 ;  /* 0x000000081b1c7825 */ /* 0x041fe200078e021c */
[----:B----4-:R-:W-:Y:S01]  /*0320*/  DFMA R20, R10, R20, R14 ;  /* 0x000000140a14722b */ /* 0x010fe2000000000e */
[----:B------:R-:W4:Y:S04]  /*0330*/  LDG.E.64 R10, desc[UR10][R4.64+-0x18] ;  /* 0xffffe80a040a7981 */ /* 0x000f28000c1e1b00 */
        /* <DEDUP_REMOVED lines=9> */
[----:B0-----:R-:W-:Y:S01]  /*03d0*/  IMAD.WIDE R24, R27, 0x8, R24 ;  /* 0x000000081b187825 */ /* 0x001fe200078e0218 */
[----:B----4-:R-:W-:-:S02]  /*03e0*/  DFMA R14, R10, R14, R16 ;  /* 0x0000000e0a0e722b */ /* 0x010fc40000000010 */
        /* <DEDUP_REMOVED lines=21> */
[----:B------:R0:W3:Y:S04]  /*0540*/  LDG.E.64 R14, desc[UR10][R28.64] ;  /* 0x0000000a1c0e7981 */ /* 0x0000e8000c1e1b00 */
[----:B------:R-:W5:Y:S01]  /*0550*/  LDG.E.64 R24, desc[UR10][R4.64+0x38] ;  /* 0x0000380a04187981 */ /* 0x000f62000c1e1b00 */
[----:B0-----:R-:W-:Y:S01]  /*0560*/  IMAD.WIDE R28, R27, 0x8, R28 ;  /* 0x000000081b1c7825 */ /* 0x001fe200078e021c */
[----:B----4-:R-:W-:-:S02]  /*0570*/  DFMA R16, R18, R16, R20 ;  /* 0x000000101210722b */ /* 0x010fc40000000014 */
[----:B------:R-:W4:Y:S04]  /*0580*/  LDG.E.64 R18, desc[UR10][R4.64+0x30] ;  /* 0x0000300a04127981 */ /* 0x000f28000c1e1b00 */
[----:B------:R-:W4:Y:S01]  /*0590*/  LDG.E.64 R20, desc[UR10][R28.64] ;  /* 0x0000000a1c147981 */ /* 0x000f22000c1e1b00 */
[----:B------:R-:W-:-:S06]  /*05a0*/  IMAD.WIDE R22, R27, 0x8, R28 ;  /* 0x000000081b167825 */ /* 0x000fcc00078e021c */
[----:B------:R-:W5:Y:S01]  /*05b0*/  LDG.E.64 R22, desc[UR10][R22.64] ;  /* 0x0000000a16167981 */ /* 0x000f62000c1e1b00 */
[----:B------:R-:W-:-:S04]  /*05c0*/  UIADD3 UR9, UPT, UPT, UR9, 0x10, URZ ;  /* 0x0000001009097890 */ /* 0x000fc8000fffe0ff */
[----:B------:R-:W-:Y:S01]  /*05d0*/  UISETP.NE.AND UP1, UPT, UR9, URZ, UPT ;  /* 0x000000ff0900728c */ /* 0x000fe2000bf25270 */
[----:B------:R-:W-:Y:S01]  /*05e0*/  LEA R0, R27, R0, 0x4 ;  /* 0x000000001b007211 */ /* 0x000fe200078e20ff */
[----:B--2---:R-:W-:-:S08]  /*05f0*/  DFMA R8, R8, R10, R16 ;  /* 0x0000000a0808722b */ /* 0x004fd00000000010 */
[----:B---3--:R-:W-:-:S08]  /*0600*/  DFMA R8, R12, R14, R8 ;  /* 0x0000000e0c08722b */ /* 0x008fd00000000008 */
[----:B----4-:R-:W-:Y:S01]  /*0610*/  DFMA R18, R18, R20, R8 ;  /* 0x000000141212722b */ /* 0x010fe20000000008 */
[----:B------:R-:W-:-:S07]  /*0620*/  IADD3 R8, P0, PT, R4, 0x80, RZ ;  /* 0x0000008004087810 */ /* 0x000fce0007f1e0ff */
[----:B-----5:R-:W-:Y:S01]  /*0630*/  DFMA R18, R24, R22, R18 ;  /* 0x000000161812722b */ /* 0x020fe20000000012 */
[----:B------:R-:W-:Y:S01]  /*0640*/  IMAD.X R9, RZ, RZ, R5, P0 ;  /* 0x000000ffff097224 */ /* 0x000fe200000e0605 */
[----:B------:R-:W-:Y:S09]  /*0650*/  BRA.U UP1, `(.L_x_18) ;  /* 0xfffffff901d87547 */ /* 0x000ff2000b83ffff */
.L_x_17:
[----:B------:R-:W-:Y:S05]  /*0660*/  BRA.U !UP0, `(.L_x_16) ;  /* 0x0000000508687547 */ /* 0x000fea000b800000 */
[----:B------:R-:W-:Y:S02]  /*0670*/  UISETP.GE.U32.AND UP0, UPT, UR7, 0x8, UPT ;  /* 0x000000080700788c */ /* 0x000fe4000bf06070 */
[----:B------:R-:W-:-:S04]  /*0680*/  ULOP3.LUT UR5, UR6, 0x7, URZ, 0xc0, !UPT ;  /* 0x0000000706057892 */ /* 0x000fc8000f8ec0ff */
[----:B------:R-:W-:-:S03]  /*0690*/  UISETP.NE.AND UP1, UPT, UR5, URZ, UPT ;  /* 0x000000ff0500728c */ /* 0x000fc6000bf25270 */
[----:B------:R-:W-:Y:S08]  /*06a0*/  BRA.U !UP0, `(.L_x_19) ;  /* 0x0000000108987547 */ /* 0x000ff0000b800000 */
[----:B------:R-:W0:Y:S08]  /*06b0*/  LDC R27, c[0x0][0x3a4] ;  /* 0x0000e900ff1b7b82 */ /* 0x000e300000000800 */
[----:B------:R-:W1:Y:S08]  /*06c0*/  LDC.64 R4, c[0x0][0x380] ;  /* 0x0000e000ff047b82 */ /* 0x000e700000000a00 */
[----:B------:R-:W2:Y:S01]  /*06d0*/  LDC.64 R24, c[0x0][0x390] ;  /* 0x0000e400ff187b82 */ /* 0x000ea20000000a00 */
[----:B0-----:R-:W-:-:S02]  /*06e0*/  IMAD R9, R3, R27, R2 ;  /* 0x0000001b03097224 */ /* 0x001fc400078e0202 */
[----:B-1----:R-:W-:-:S05]  /*06f0*/  IMAD.WIDE.U32 R4, R3, 0x8, R4 ;  /* 0x0000000803047825 */ /* 0x002fca00078e0004 */
[----:B------:R-:W3:Y:S01]  /*0700*/  LDG.E.64 R20, desc[UR10][R4.64] ;  /* 0x0000000a04147981 */ /* 0x000ee2000c1e1b00 */
[----:B--2---:R-:W-:-:S03]  /*0710*/  IMAD.WIDE R24, R9, 0x8, R24 ;  /* 0x0000000809187825 */ /* 0x004fc600078e0218 */
[----:B------:R-:W2:Y:S04]  /*0720*/  LDG.E.64 R12, desc[UR10][R4.64+0x8] ;  /* 0x0000080a040c7981 */ /* 0x000ea8000c1e1b00 */
[----:B------:R-:W3:Y:S01]  /*0730*/  LDG.E.64 R22, desc[UR10][R24.64] ;  /* 0x0000000a18167981 */ /* 0x000ee2000c1e1b00 */
[----:B------:R-:W-:-:S03]  /*0740*/  IMAD.WIDE R28, R27, 0x8, R24 ;  /* 0x000000081b1c7825 */ /* 0x000fc600078e0218 */
[----:B------:R-:W4:Y:S04]  /*0750*/  LDG.E.64 R8, desc[UR10][R4.64+0x10] ;  /* 0x0000100a04087981 */ /* 0x000f28000c1e1b00 */
[----:B------:R-:W2:Y:S01]  /*0760*/  LDG.E.64 R14, desc[UR10][R28.64] ;  /* 0x0000000a1c0e7981 */ /* 0x000ea2000c1e1b00 */
[----:B------:R-:W-:-:S05]  /*0770*/  IMAD.WIDE R16, R27, 0x8, R28 ;  /* 0x000000081b107825 */ /* 0x000fca00078e021c */
[----:B------:R0:W4:Y:S02]  /*0780*/  LDG.E.64 R10, desc[UR10][R16.64] ;  /* 0x0000000a100a7981 */ /* 0x000124000c1e1b00 */
[C---:B0-----:R-:W-:Y:S01]  /*0790*/  IMAD.WIDE R16, R27.reuse, 0x8, R16 ;  /* 0x000000081b107825 */ /* 0x041fe200078e0210 */
[----:B---3--:R-:W-:Y:S01]  /*07a0*/  DFMA R18, R20, R22, R18 ;  /* 0x000000161412722b */ /* 0x008fe20000000012 */
[----:B------:R-:W3:Y:S04]  /*07b0*/  LDG.E.64 R20, desc[UR10][R4.64+0x18] ;  /* 0x0000180a04147981 */ /* 0x000ee8000c1e1b00 */
[----:B------:R-:W3:Y:S01]  /*07c0*/  LDG.E.64 R22, desc[UR10][R16.64] ;  /* 0x0000000a10167981 */ /* 0x000ee2000c1e1b00 */
[C---:B------:R-:W-:Y:S02]  /*07d0*/  IMAD.WIDE R24, R27.reuse, 0x8, R16 ;  /* 0x000000081b187825 */ /* 0x040fe400078e0210 */
[----:B--2---:R-:W-:Y:S01]  /*07e0*/  DFMA R18, R12, R14, R18 ;  /* 0x0000000e0c12722b */ /* 0x004fe20000000012 */
[----:B------:R-:W2:Y:S04]  /*07f0*/  LDG.E.64 R14, desc[UR10][R4.64+0x20] ;  /* 0x0000200a040e7981 */ /* 0x000ea8000c1e1b00 */
[----:B------:R-:W2:Y:S01]  /*0800*/  LDG.E.64 R12, desc[UR10][R24.64] ;  /* 0x0000000a180c7981 */ /* 0x000ea2000c1e1b00 */
[----:B------:R-:W-:-:S02]  /*0810*/  IMAD.WIDE R28, R27, 0x8, R24 ;  /* 0x000000081b1c7825 */ /* 0x000fc400078e0218 */
[----:B----4-:R-:W-:Y:S01]  /*0820*/  DFMA R18, R8, R10, R18 ;  /* 0x0000000a0812722b */ /* 0x010fe20000000012 */
[----:B------:R-:W4:Y:S04]  /*0830*/  LDG.E.64 R8, desc[UR10][R4.64+0x28] ;  /* 0x0000280a04087981 */ /* 0x000f28000c1e1b00 */
[----:B------:R0:W4:Y:S04]  /*0840*/  LDG.E.64 R10, desc[UR10][R28.64] ;  /* 0x0000000a1c0a7981 */ /* 0x000128000c1e1b00 */
[----:B------:R-:W5:Y:S01]  /*0850*/  LDG.E.64 R16, desc[UR10][R4.64+0x30] ;  /* 0x0000300a04107981 */ /* 0x000f62000c1e1b00 */
[----:B0-----:R-:W-:-:S04]  /*0860*/  IMAD.WIDE R28, R27, 0x8, R28 ;  /* 0x000000081b1c7825 */ /* 0x001fc800078e021c */
[----:B------:R-:W-:-:S05]  /*0870*/  IMAD.WIDE R26, R27, 0x8, R28 ;  /* 0x000000081b1a7825 */ /* 0x000fca00078e021c */
[----:B------:R-:W5:Y:S01]  /*0880*/  LDG.E.64 R24, desc[UR10][R26.64] ;  /* 0x0000000a1a187981 */ /* 0x000f62000c1e1b00 */
[----:B---3--:R-:W-:-:S03]  /*0890*/  DFMA R18, R20, R22, R18 ;  /* 0x000000161412722b */ /* 0x008fc60000000012 */
[----:B------:R-:W5:Y:S04]  /*08a0*/  LDG.E.64 R20, desc[UR10][R28.64] ;  /* 0x0000000a1c147981 */ /* 0x000f68000c1e1b00 */
[----:B------:R-:W3:Y:S01]  /*08b0*/  LDG.E.64 R22, desc[UR10][R4.64+0x38] ;  /* 0x0000380a04167981 */ /* 0x000ee2000c1e1b00 */
[----:B--2---:R-:W-:-:S08]  /*08c0*/  DFMA R12, R14, R12, R18 ;  /* 0x0000000c0e0c722b */ /* 0x004fd00000000012 */
[----:B----4-:R-:W-:Y:S01]  /*08d0*/  DFMA R8, R8, R10, R12 ;  /* 0x0000000a0808722b */ /* 0x010fe2000000000c */
[----:B------:R-:W-:-:S07]  /*08e0*/  IADD3 R3, PT, PT, R3, 0x8, RZ ;  /* 0x0000000803037810 */ /* 0x000fce0007ffe0ff */
[----:B-----5:R-:W-:-:S08]  /*08f0*/  DFMA R8, R16, R20, R8 ;  /* 0x000000141008722b */ /* 0x020fd00000000008 */
[----:B---3--:R-:W-:-:S11]  /*0900*/  DFMA R18, R22, R24, R8 ;  /* 0x000000181612722b */ /* 0x008fd60000000008 */
.L_x_19:
        /* <DEDUP_REMOVED lines=13> */
[----:B------:R-:W4:Y:S01]  /*09e0*/  LDG.E.64 R4, desc[UR10][R20.64] ;  /* 0x0000000a14047981 */ /* 0x000f22000c1e1b00 */
[----:B------:R-:W-:-:S03]  /*09f0*/  IMAD.WIDE R28, R0, 0x8, R26 ;  /* 0x00000008001c7825 */ /* 0x000fc600078e021a */
[----:B------:R-:W4:Y:S04]  /*0a00*/  LDG.E.64 R8, desc[UR10][R26.64] ;  /* 0x0000000a1a087981 */ /* 0x000f28000c1e1b00 */
[----:B------:R0:W3:Y:S04]  /*0a10*/  LDG.E.64 R12, desc[UR10][R28.64] ;  /* 0x0000000a1c0c7981 */ /* 0x0000e8000c1e1b00 */
[----:B------:R-:W5:Y:S01]  /*0a20*/  LDG.E.64 R22, desc[UR10][R20.64+0x18] ;  /* 0x0000180a14167981 */ /* 0x000f62000c1e1b00 */
[----:B0-----:R-:W-:-:S05]  /*0a30*/  IMAD.WIDE R28, R0, 0x8, R28 ;  /* 0x00000008001c7825 */ /* 0x001fca00078e021c */
[----:B------:R-:W2:Y:S01]  /*0a40*/  LDG.E.64 R16, desc[UR10][R28.64] ;  /* 0x0000000a1c107981 */ /* 0x000ea2000c1e1b00 */
[----:B------:R-:W-:-:S06]  /*0a50*/  IMAD.WIDE R24, R0, 0x8, R28 ;  /* 0x0000000800187825 */ /* 0x000fcc00078e021c */
[----:B------:R-:W5:Y:S01]  /*0a60*/  LDG.E.64 R24, desc[UR10][R24.64] ;  /* 0x0000000a18187981 */ /* 0x000f62000c1e1b00 */
[----:B------:R-:W-:Y:S01]  /*0a70*/  VIADD R3, R3, 0x4 ;  /* 0x0000000403037836 */ /* 0x000fe20000000000 */
[----:B----4-:R-:W-:-:S08]  /*0a80*/  DFMA R4, R4, R8, R18 ;  /* 0x000000080404722b */ /* 0x010fd00000000012 */
[----:B---3--:R-:W-:-:S08]  /*0a90*/  DFMA R4, R10, R12, R4 ;  /* 0x0000000c0a04722b */ /* 0x008fd00000000004 */
[----:B--2---:R-:W-:-:S08]  /*0aa0*/  DFMA R4, R14, R16, R4 ;  /* 0x000000100e04722b */ /* 0x004fd00000000004 */
[----:B-----5:R-:W-:-:S11]  /*0ab0*/  DFMA R18, R22, R24, R4 ;  /* 0x000000181612722b */ /* 0x020fd60000000004 */
.L_x_20:
[----:B------:R-:W-:Y:S05]  /*0ac0*/  BRA.U !UP1, `(.L_x_16) ;  /* 0x0000000109507547 */ /* 0x000fea000b800000 */
[----:B------:R-:W0:Y:S01]  /*0ad0*/  LDC.64 R8, c[0x0][0x380] ;  /* 0x0000e000ff087b82 */ /* 0x000e220000000a00 */
[----:B------:R-:W1:Y:S01]  /*0ae0*/  LDCU UR5, c[0x0][0x3a4] ;  /* 0x00007480ff0577ac */ /* 0x000e620008000800 */
[----:B------:R-:W-:-:S06]  /*0af0*/  UIADD3 UR4, UPT, UPT, -UR4, URZ, URZ ;  /* 0x000000ff04047290 */ /* 0x000fcc000fffe1ff */
[----:B------:R-:W2:Y:S01]  /*0b00*/  LDC.64 R4, c[0x0][0x390] ;  /* 0x0000e400ff047b82 */ /* 0x000ea20000000a00 */
[----:B0-----:R-:W-:-:S04]  /*0b10*/  IMAD.WIDE.U32 R8, R3, 0x8, R8 ;  /* 0x0000000803087825 */ /* 0x001fc800078e0008 */
[----:B-1----:R-:W-:Y:S01]  /*0b20*/  IMAD R3, R3, UR5, R2 ;  /* 0x0000000503037c24 */ /* 0x002fe2000f8e0202 */
[----:B------:R-:W-:Y:S02]  /*0b30*/  MOV R0, R8 ;  /* 0x0000000800007202 */ /* 0x000fe40000000f00 */
[----:B------:R-:W-:-:S07]  /*0b40*/  MOV R13, R9 ;  /* 0x00000009000d7202 */ /* 0x000fce0000000f00 */
.L_x_21:
[----:B--2---:R-:W-:Y:S01]  /*0b50*/  IMAD.WIDE R10, R3, 0x8, R4 ;  /* 0x00000008030a7825 */ /* 0x004fe200078e0204 */
[----:B------:R-:W-:-:S03]  /*0b60*/  MOV R9, R13 ;  /* 0x0000000d00097202 */ /* 0x000fc60000000f00 */
[----:B------:R-:W-:Y:S02]  /*0b70*/  IMAD.MOV.U32 R8, RZ, RZ, R0 ;  /* 0x000000ffff087224 */ /* 0x000fe400078e0000 */
[----:B------:R-:W2:Y:S04]  /*0b80*/  LDG.E.64 R10, desc[UR10][R10.64] ;  /* 0x0000000a0a0a7981 */ /* 0x000ea8000c1e1b00 */
[----:B------:R-:W2:Y:S01]  /*0b90*/  LDG.E.64 R8, desc[UR10][R8.64] ;  /* 0x0000000a08087981 */ /* 0x000ea2000c1e1b00 */
[----:B------:R-:W-:-:S04]  /*0ba0*/  UIADD3 UR4, UPT, UPT, UR4, 0x1, URZ ;  /* 0x0000000104047890 */ /* 0x000fc8000fffe0ff */
[----:B------:R-:W-:Y:S01]  /*0bb0*/  UISETP.NE.AND UP0, UPT, UR4, URZ, UPT ;  /* 0x000000ff0400728c */ /* 0x000fe2000bf05270 */
[----:B------:R-:W-:Y:S02]  /*0bc0*/  IADD3 R0, P0, PT, R0, 0x8, RZ ;  /* 0x0000000800007810 */ /* 0x000fe40007f1e0ff */
[----:B------:R-:W-:-:S03]  /*0bd0*/  IADD3 R3, PT, PT, R3, UR5, RZ ;  /* 0x0000000503037c10 */ /* 0x000fc6000fffe0ff */
[----:B------:R-:W-:Y:S01]  /*0be0*/  IMAD.X R13, RZ, RZ, R13, P0 ;  /* 0x000000ffff0d7224 */ /* 0x000fe200000e060d */
[----:B--2---:R-:W-:Y:S02]  /*0bf0*/  DFMA R18, R8, R10, R18 ;  /* 0x0000000a0812722b */ /* 0x004fe40000000012 */
[----:B------:R-:W-:Y:S09]  /*0c00*/  BRA.U UP0, `(.L_x_21) ;  /* 0xfffffffd00d07547 */ /* 0x000ff2000b83ffff */
.L_x_16:
[----:B------:R-:W0:Y:S02]  /*0c10*/  LDC.64 R10, c[0x0][0x398] ;  /* 0x0000e600ff0a7b82 */ /* 0x000e240000000a00 */
[----:B0-----:R-:W-:-:S06]  /*0c20*/  IMAD.WIDE.U32 R10, R2, 0x8, R10 ;  /* 0x00000008020a7825 */ /* 0x001fcc00078e000a */
[----:B------:R-:W2:Y:S01]  /*0c30*/  LDG.E.64 R10, desc[UR10][R10.64] ;  /* 0x0000000a0a0a7981 */ /* 0x000ea2000c1e1b00 */
[----:B------:R-:W-:Y:S01]  /*0c40*/  MOV R4, 0x652b82fe ;  /* 0x652b82fe00047802 */ /* 0x000fe20000000f00 */
[----:B------:R-:W-:Y:S01]  /*0c50*/  UMOV UR4, 0xfefa39ef ;  /* 0xfefa39ef00047882 */ /* 0x000fe20000000000 */
[----:B------:R-:W-:Y:S01]  /*0c60*/  MOV R5, 0x3ff71547 ;  /* 0x3ff7154700057802 */ /* 0x000fe20000000f00 */
[----:B------:R-:W-:Y:S01]  /*0c70*/  UMOV UR5, 0x3fe62e42 ;  /* 0x3fe62e4200057882 */ /* 0x000fe20000000000 */
[----:B------:R-:W-:Y:S01]  /*0c80*/  BSSY.RECONVERGENT B0, `(.L_x_22) ;  /* 0x0000039000007945 */ /* 0x000fe20003800200 */
[----:B--2---:R-:W-:-:S08]  /*0c90*/  DADD R18, R10, R18 ;  /* 0x000000000a127229 */ /* 0x004fd00000000012 */
[----:B------:R-:W-:-:S08]  /*0ca0*/  DFMA R4, R18, -R4, 6.75539944105574400000e+15 ;  /* 0x433800001204742b */ /* 0x000fd00000000804 */
[----:B------:R-:W-:-:S08]  /*0cb0*/  DADD R8, R4, -6.75539944105574400000e+15 ;  /* 0xc338000004087429 */ /* 0x000fd00000000000 */
[----:B------:R-:W-:Y:S01]  /*0cc0*/  DFMA R12, R8, -UR4, -R18 ;  /* 0x80000004080c7c2b */ /* 0x000fe20008000812 */
[----:B------:R-:W-:Y:S01]  /*0cd0*/  UMOV UR4, 0x3b39803f ;  /* 0x3b39803f00047882 */ /* 0x000fe20000000000 */
[----:B------:R-:W-:-:S06]  /*0ce0*/  UMOV UR5, 0x3c7abc9e ;  /* 0x3c7abc9e00057882 */ /* 0x000fcc0000000000 */
[----:B------:R-:W-:Y:S01]  /*0cf0*/  DFMA R8, R8, -UR4, R12 ;  /* 0x8000000408087c2b */ /* 0x000fe2000800000c */
[----:B------:R-:W-:Y:S01]  /*0d00*/  UMOV UR4, 0x69ce2bdf ;  /* 0x69ce2bdf00047882 */ /* 0x000fe20000000000 */
[----:B------:R-:W-:Y:S01]  /*0d10*/  IMAD.MOV.U32 R12, RZ, RZ, -0x35dec16 ;  /* 0xfca213eaff0c7424 */ /* 0x000fe200078e00ff */
[----:B------:R-:W-:Y:S01]  /*0d20*/  MOV R13, 0x3e928af3 ;  /* 0x3e928af3000d7802 */ /* 0x000fe20000000f00 */
[----:B------:R-:W-:-:S05]  /*0d30*/  UMOV UR5, 0x3e5ade15 ;  /* 0x3e5ade1500057882 */ /* 0x000fca0000000000 */
[----:B------:R-:W-:Y:S01]  /*0d40*/  DFMA R10, R8, UR4, R12 ;  /* 0x00000004080a7c2b */ /* 0x000fe2000800000c */
[----:B------:R-:W-:Y:S01]  /*0d50*/  UMOV UR4, 0x62401315 ;  /* 0x6240131500047882 */ /* 0x000fe20000000000 */
[----:B------:R-:W-:Y:S01]  /*0d60*/  UMOV UR5, 0x3ec71dee ;  /* 0x3ec71dee00057882 */ /* 0x000fe20000000000 */
[----:B------:R-:W-:-:S05]  /*0d70*/  DADD R12, -RZ, -R18 ;  /* 0x00000000ff0c7229 */ /* 0x000fca0000000912 */
[----:B------:R-:W-:Y:S01]  /*0d80*/  DFMA R10, R8, R10, UR4 ;  /* 0x00000004080a7e2b */ /* 0x000fe2000800000a */
[----:B------:R-:W-:Y:S01]  /*0d90*/  UMOV UR4, 0x7c89eb71 ;  /* 0x7c89eb7100047882 */ /* 0x000fe20000000000 */
[----:B------:R-:W-:-:S03]  /*0da0*/  UMOV UR5, 0x3efa0199 ;  /* 0x3efa019900057882 */ /* 0x000fc60000000000 */
[----:B------:R-:W-:-:S03]  /*0db0*/  FSETP.GEU.AND P0, PT, |R13|, 4.1917929649353027344, PT ;  /* 0x4086232b0d00780b */ /* 0x000fc60003f0e200 */
[----:B------:R-:W-:Y:S01]  /*0dc0*/  DFMA R10, R8, R10, UR4 ;  /* 0x00000004080a7e2b */ /* 0x000fe2000800000a */
[----:B------:R-:W-:Y:S01]  /*0dd0*/  UMOV UR4, 0x14761f65 ;  /* 0x14761f6500047882 */ /* 0x000fe20000000000 */
[----:B------:R-:W-:-:S06]  /*0de0*/  UMOV UR5, 0x3f2a01a0 ;  /* 0x3f2a01a000057882 */ /* 0x000fcc0000000000 */
        /* <DEDUP_REMOVED lines=15> */
[----:B------:R-:W-:-:S08]  /*0ee0*/  DFMA R10, R8, R10, UR4 ;  /* 0x00000004080a7e2b */ /* 0x000fd0000800000a */
[----:B------:R-:W-:-:S08]  /*0ef0*/  DFMA R10, R8, R10, 1 ;  /* 0x3ff00000080a742b */ /* 0x000fd0000000000a */
[----:B------:R-:W-:-:S10]  /*0f00*/  DFMA R10, R8, R10, 1 ;  /* 0x3ff00000080a742b */ /* 0x000fd4000000000a */
[----:B------:R-:W-:Y:S01]  /*0f10*/  LEA R9, R4, R11, 0x14 ;  /* 0x0000000b04097211 */ /* 0x000fe200078ea0ff */
[----:B------:R-:W-:Y:S01]  /*0f20*/  IMAD.MOV.U32 R8, RZ, RZ, R10 ;  /* 0x000000ffff087224 */ /* 0x000fe200078e000a */
[----:B------:R-:W-:Y:S06]  /*0f30*/  @!P0 BRA `(.L_x_23) ;  /* 0x0000000000348947 */ /* 0x000fec0003800000 */
[----:B------:R-:W-:Y:S01]  /*0f40*/  FSETP.GEU.AND P1, PT, |R13|, 4.2275390625, PT ;  /* 0x408748000d00780b */ /* 0x000fe20003f2e200 */
[C---:B------:R-:W-:Y:S02]  /*0f50*/  DADD R8, -R18.reuse, +INF ;  /* 0x7ff0000012087429 */ /* 0x040fe40000000100 */
[----:B------:R-:W-:-:S08]  /*0f60*/  DSETP.GT.AND P0, PT, R18, RZ, PT ;  /* 0x000000ff1200722a */ /* 0x000fd00003f04000 */
[----:B------:R-:W-:Y:S02]  /*0f70*/  FSEL R8, R8, RZ, !P0 ;  /* 0x000000ff08087208 */ /* 0x000fe40004000000 */
[----:B------:R-:W-:Y:S02]  /*0f80*/  @!P1 LEA.HI R0, R4, R4, RZ, 0x1 ;  /* 0x0000000404009211 */ /* 0x000fe400078f08ff */
[----:B------:R-:W-:Y:S02]  /*0f90*/  FSEL R9, R9, RZ, !P0 ;  /* 0x000000ff09097208 */ /* 0x000fe40004000000 */
[----:B------:R-:W-:-:S04]  /*0fa0*/  @!P1 SHF.R.S32.HI R5, RZ, 0x1, R0 ;  /* 0x00000001ff059819 */ /* 0x000fc80000011400 */
[----:B------:R-:W-:Y:S02]  /*0fb0*/  @!P1 IADD3 R4, PT, PT, R4, -R5, RZ ;  /* 0x8000000504049210 */ /* 0x000fe40007ffe0ff */
[----:B------:R-:W-:Y:S02]  /*0fc0*/  @!P1 LEA R5, R5, R11, 0x14 ;  /* 0x0000000b05059211 */ /* 0x000fe400078ea0ff */
[----:B------:R-:W-:Y:S01]  /*0fd0*/  @!P1 LEA R11, R4, 0x3ff00000, 0x14 ;  /* 0x3ff00000040b9811 */ /* 0x000fe200078ea0ff */
[----:B------:R-:W-:Y:S01]  /*0fe0*/  @!P1 IMAD.MOV.U32 R4, RZ, RZ, R10 ;  /* 0x000000ffff049224 */ /* 0x000fe200078e000a */
[----:B------:R-:W-:-:S06]  /*0ff0*/  @!P1 MOV R10, RZ ;  /* 0x000000ff000a9202 */ /* 0x000fcc0000000f00 */
[----:B------:R-:W-:-:S11]  /*1000*/  @!P1 DMUL R8, R4, R10 ;  /* 0x0000000a04089228 */ /* 0x000fd60000000000 */
.L_x_23:
[----:B------:R-:W-:Y:S05]  /*1010*/  BSYNC.RECONVERGENT B0 ;  /* 0x0000000000007941 */ /* 0x000fea0003800200 */
.L_x_22:
[----:B------:R-:W-:Y:S01]  /*1020*/  DADD R12, R8, 1 ;  /* 0x3ff00000080c7429 */ /* 0x000fe20000000000 */
[----:B------:R-:W-:Y:S05]  /*1030*/  BSSY.RECONVERGENT B0, `(.L_x_24) ;  /* 0x000000e000007945 */ /* 0x000fea0003800200 */
[----:B------:R-:W0:Y:S04]  /*1040*/  MUFU.RCP64H R5, R13 ;  /* 0x0000000d00057308 */ /* 0x000e280000001800 */
[----:B------:R-:W-:-:S04]  /*1050*/  IADD3 R4, PT, PT, R13, 0x300402, RZ ;  /* 0x003004020d047810 */ /* 0x000fc80007ffe0ff */
[----:B------:R-:W-:Y:S02]  /*1060*/  FSETP.GEU.AND P0, PT, |R4|, 5.8789094863358348022e-39, PT ;  /* 0x004004020400780b */ /* 0x000fe40003f0e200 */
[----:B0-----:R-:W-:-:S08]  /*1070*/  DFMA R8, -R12, R4, 1 ;  /* 0x3ff000000c08742b */ /* 0x001fd00000000104 */
[----:B------:R-:W-:-:S08]  /*1080*/  DFMA R8, R8, R8, R8 ;  /* 0x000000080808722b */ /* 0x000fd00000000008 */
[----:B------:R-:W-:-:S08]  /*1090*/  DFMA R8, R4, R8, R4 ;  /* 0x000000080408722b */ /* 0x000fd00000000004 */
[----:B------:R-:W-:-:S08]  /*10a0*/  DFMA R10, -R12, R8, 1 ;  /* 0x3ff000000c0a742b */ /* 0x000fd00000000108 */
[----:B------:R-:W-:Y:S01]  /*10b0*/  DFMA R14, R8, R10, R8 ;  /* 0x0000000a080e722b */ /* 0x000fe20000000008 */
[----:B------:R-:W-:Y:S10]  /*10c0*/  @P0 BRA `(.L_x_25) ;  /* 0x0000000000100947 */ /* 0x000ff40003800000 */
[----:B------:R-:W-:-:S05]  /*10d0*/  LOP3.LUT R0, R13, 0x7fffffff, RZ, 0xc0, !PT ;  /* 0x7fffffff0d007812 */ /* 0x000fca00078ec0ff */
[----:B------:R-:W-:Y:S01]  /*10e0*/  VIADD R10, R0, 0xfff00000 ;  /* 0xfff00000000a7836 */ /* 0x000fe20000000000 */
[----:B------:R-:W-:-:S07]  /*10f0*/  MOV R0, 0x1110 ;  /* 0x0000111000007802 */ /* 0x000fce0000000f00 */
[----:B------:R-:W-:Y:S05]  /*1100*/  CALL.REL.NOINC `($__internal_0_$__cuda_sm20_dblrcp_rn_slowpath_v3) ;  /* 0x00000000006c7944 */ /* 0x000fea0003c00000 */
.L_x_25:
[----:B------:R-:W-:Y:S05]  /*1110*/  BSYNC.RECONVERGENT B0 ;  /* 0x0000000000007941 */ /* 0x000fea0003800200 */
.L_x_24:
[----:B------:R-:W0:Y:S08]  /*1120*/  LDC R9, c[0x0][0x3a8] ;  /* 0x0000ea00ff097b82 */ /* 0x000e300000000800 */
[----:B------:R-:W1:Y:S08]  /*1130*/  LDC.64 R16, c[0x0][0x388] ;  /* 0x0000e200ff107b82 */ /* 0x000e700000000a00 */
[----:B------:R-:W2:Y:S01]  /*1140*/  LDC.64 R10, c[0x0][0x3b0] ;  /* 0x0000ec00ff0a7b82 */ /* 0x000ea20000000a00 */
[----:B------:R-:W-:Y:S01]  /*1150*/  MOV R12, 0x8 ;  /* 0x00000008000c7802 */ /* 0x000fe20000000f00 */
[----:B------:R-:W3:Y:S01]  /*1160*/  LDCU.64 UR4, c[0x4][URZ] ;  /* 0x01000000ff0477ac */ /* 0x000ee20008000a00 */
[C---:B0-----:R-:W-:Y:S01]  /*1170*/  ISETP.NE.AND P0, PT, R2.reuse, R9, PT ;  /* 0x000000090200720c */ /* 0x041fe20003f05270 */
[----:B-1----:R-:W-:-:S12]  /*1180*/  IMAD.WIDE.U32 R16, R2, 0x8, R16 ;  /* 0x0000000802107825 */ /* 0x002fd800078e0010 */
[----:B------:R-:W-:Y:S01]  /*1190*/  @!P0 MOV R5, 0x1 ;  /* 0x0000000100058802 */ /* 0x000fe20000000f00 */
[----:B------:R-:W-:Y:S01]  /*11a0*/  STG.E.64 desc[UR10][R16.64], R14 ;  /* 0x0000000e10007986 */ /* 0x000fe2000c101b0a */
[----:B--2---:R-:W-:-:S04]  /*11b0*/  @!P0 IMAD.WIDE.U32 R8, R9, 0x4, R10 ;  /* 0x0000000409088825 */ /* 0x004fc800078e000a */
[----:B------:R-:W-:Y:S01]  /*11c0*/  IMAD.WIDE.U32 R10, R2, 0x4, R10 ;  /* 0x00000004020a7825 */ /* 0x000fe200078e000a */
[----:B------:R0:W-:Y:S04]  /*11d0*/  @!P0 STG.E desc[UR10][R8.64], R5 ;  /* 0x0000000508008986 */ /* 0x0001e8000c10190a */
[----:B------:R-:W2:Y:S01]  /*11e0*/  @!P0 LDG.E R0, desc[UR10][R10.64] ;  /* 0x0000000a0a008981 */ /* 0x000ea2000c1e1900 */
[----:B------:R-:W-:Y:S01]  /*11f0*/  MOV R3, R2 ;  /* 0x0000000200037202 */ /* 0x000fe20000000f00 */
[----:B------:R-:W1:Y:S01]  /*1200*/  LDC.64 R12, c[0x4][R12] ;  /* 0x010000000c0c7b82 */ /* 0x000e620000000a00 */
[----:B---3--:R-:W-:Y:S01]  /*1210*/  MOV R4, UR4 ;  /* 0x0000000400047c02 */ /* 0x008fe20008000f00 */
[----:B------:R3:W-:Y:S04]  /*1220*/  @P0 STG.E desc[UR10][R10.64], RZ ;  /* 0x000000ff0a000986 */ /* 0x0007e8000c10190a */
[----:B------:R3:W-:Y:S01]  /*1230*/  STL.64 [R1], R2 ;  /* 0x0000000201007387 */ /* 0x0007e20000100a00 */
[----:B0-----:R-:W-:Y:S01]  /*1240*/  MOV R5, UR5 ;  /* 0x0000000500057c02 */ /* 0x001fe20008000f00 */
[----:B------:R-:W-:-:S05]  /*1250*/  @P0 IMAD.MOV.U32 R0, RZ, RZ, RZ ;  /* 0x000000ffff000224 */ /* 0x000fca00078e00ff */
[----:B-12---:R3:W-:Y:S02]  /*1260*/  STL [R1+0x8], R0 ;  /* 0x0000080001007387 */ /* 0x0067e40000100800 */
[----:B------:R-:W-:-:S07]  /*1270*/  LEPC R20, `(.L_x_26) ;  /* 0x000000001014794e */ /* 0x000fce0000000000 */
[----:B---3--:R-:W-:Y:S05]  /*1280*/  CALL.ABS.NOINC R12 ;  /* 0x000000000c007343 */ /* 0x008fea0003c00000 */
.L_x_26:
[----:B------:R-:W-:Y:S05]  /*1290*/  WARPSYNC.ALL ;  /* 0x0000000000007948 */ /* 0x000fea0003800000 */
[----:B------:R-:W-:Y:S06]  /*12a0*/  BAR.SYNC.DEFER_BLOCKING 0x0 ;  /* 0x0000000000007b1d */ /* 0x000fec0000010000 */
[----:B------:R-:W-:Y:S05]  /*12b0*/  EXIT ;  /* 0x000000000000794d */ /* 0x000fea0003800000 */
        .weak           $__internal_0_$__cuda_sm20_dblrcp_rn_slowpath_v3
        .type           $__internal_0_$__cuda_sm20_dblrcp_rn_slowpath_v3,@function
        .size           $__internal_0_$__cuda_sm20_dblrcp_rn_slowpath_v3,(.L_x_47 - $__internal_0_$__cuda_sm20_dblrcp_rn_slowpath_v3)
$__internal_0_$__cuda_sm20_dblrcp_rn_slowpath_v3:
[----:B------:R-:W-:Y:S01]  /*12c0*/  IMAD.MOV.U32 R4, RZ, RZ, R12 ;  /* 0x000000ffff047224 */ /* 0x000fe200078e000c */
[----:B------:R-:W-:Y:S01]  /*12d0*/  MOV R5, R13 ;  /* 0x0000000d00057202 */ /* 0x000fe20000000f00 */
[----:B------:R-:W-:Y:S05]  /*12e0*/  BSSY.RECONVERGENT B1, `(.L_x_27) ;  /* 0x0000024000017945 */ /* 0x000fea0003800200 */
[----:B------:R-:W-:-:S14]  /*12f0*/  DSETP.GTU.AND P0, PT, |R4|, +INF , PT ;  /* 0x7ff000000400742a */ /* 0x000fdc0003f0c200 */
[----:B------:R-:W-:Y:S05]  /*1300*/  @P0 BRA `(.L_x_28) ;  /* 0x00000000007c0947 */ /* 0x000fea0003800000 */
[----:B------:R-:W-:-:S04]  /*1310*/  LOP3.LUT R12, R13, 0x7fffffff, RZ, 0xc0, !PT ;  /* 0x7fffffff0d0c7812 */ /* 0x000fc800078ec0ff */
[----:B------:R-:W-:-:S04]  /*1320*/  IADD3 R3, PT, PT, R12, -0x1, RZ ;  /* 0xffffffff0c037810 */ /* 0x000fc80007ffe0ff */
[----:B------:R-:W-:-:S13]  /*1330*/  ISETP.GE.U32.AND P0, PT, R3, 0x7fefffff, PT ;  /* 0x7fefffff0300780c */ /* 0x000fda0003f06070 */
[----:B------:R-:W-:Y:S01]  /*1340*/  @P0 LOP3.LUT R9, R5, 0x7ff00000, RZ, 0x3c, !PT ;  /* 0x7ff0000005090812 */ /* 0x000fe200078e3cff */
[----:B------:R-:W-:Y:S01]  /*1350*/  @P0 IMAD.MOV.U32 R8, RZ, RZ, RZ ;  /* 0x000000ffff080224 */ /* 0x000fe200078e00ff */
[----:B------:R-:W-:Y:S06]  /*1360*/  @P0 BRA `(.L_x_29) ;  /* 0x00000000006c0947 */ /* 0x000fec0003800000 */
[----:B------:R-:W-:-:S13]  /*1370*/  ISETP.GE.U32.AND P0, PT, R12, 0x1000001, PT ;  /* 0x010000010c00780c */ /* 0x000fda0003f06070 */
[----:B------:R-:W-:Y:S05]  /*1380*/  @!P0 BRA `(.L_x_30) ;  /* 0x0000000000348947 */ /* 0x000fea0003800000 */
[----:B------:R-:W-:Y:S02]  /*1390*/  IADD3 R9, PT, PT, R5, -0x3fe00000, RZ ;  /* 0xc020000005097810 */ /* 0x000fe40007ffe0ff */
[----:B------:R-:W-:Y:S02]  /*13a0*/  MOV R8, R4 ;  /* 0x0000000400087202 */ /* 0x000fe40000000f00 */
[----:B------:R-:W0:Y:S04]  /*13b0*/  MUFU.RCP64H R11, R9 ;  /* 0x00000009000b7308 */ /* 0x000e280000001800 */
[----:B0-----:R-:W-:-:S08]  /*13c0*/  DFMA R12, -R8, R10, 1 ;  /* 0x3ff00000080c742b */ /* 0x001fd0000000010a */
[----:B------:R-:W-:-:S08]  /*13d0*/  DFMA R12, R12, R12, R12 ;  /* 0x0000000c0c0c722b */ /* 0x000fd0000000000c */
[----:B------:R-:W-:-:S08]  /*13e0*/  DFMA R12, R10, R12, R10 ;  /* 0x0000000c0a0c722b */ /* 0x000fd0000000000a */
[----:B------:R-:W-:-:S08]  /*13f0*/  DFMA R10, -R8, R12, 1 ;  /* 0x3ff00000080a742b */ /* 0x000fd0000000010c */
[----:B------:R-:W-:-:S08]  /*1400*/  DFMA R10, R12, R10, R12 ;  /* 0x0000000a0c0a722b */ /* 0x000fd0000000000c */
[----:B------:R-:W-:-:S08]  /*1410*/  DMUL R10, R10, 2.2250738585072013831e-308 ;  /* 0x001000000a0a7828 */ /* 0x000fd00000000000 */
[----:B------:R-:W-:-:S08]  /*1420*/  DFMA R4, -R4, R10, 1 ;  /* 0x3ff000000404742b */ /* 0x000fd0000000010a */
[----:B------:R-:W-:-:S08]  /*1430*/  DFMA R4, R4, R4, R4 ;  /* 0x000000040404722b */ /* 0x000fd00000000004 */
[----:B------:R-:W-:Y:S01]  /*1440*/  DFMA R8, R10, R4, R10 ;  /* 0x000000040a08722b */ /* 0x000fe2000000000a */
[----:B------:R-:W-:Y:S10]  /*1450*/  BRA `(.L_x_29) ;  /* 0x0000000000307947 */ /* 0x000ff40003800000 */
.L_x_30:
[----:B------:R-:W-:Y:S01]  /*1460*/  DMUL R4, R4, 8.11296384146066816958e+31 ;  /* 0x4690000004047828 */ /* 0x000fe20000000000 */
[----:B------:R-:W-:-:S05]  /*1470*/  IMAD.MOV.U32 R8, RZ, RZ, R10 ;  /* 0x000000ffff087224 */ /* 0x000fca00078e000a */
[----:B------:R-:W0:Y:S02]  /*1480*/  MUFU.RCP64H R9, R5 ;  /* 0x0000000500097308 */ /* 0x000e240000001800 */
[----:B0-----:R-:W-:-:S08]  /*1490*/  DFMA R10, -R4, R8, 1 ;  /* 0x3ff00000040a742b */ /* 0x001fd00000000108 */
[----:B------:R-:W-:-:S08]  /*14a0*/  DFMA R10, R10, R10, R10 ;  /* 0x0000000a0a0a722b */ /* 0x000fd0000000000a */
[----:B------:R-:W-:-:S08]  /*14b0*/  DFMA R10, R8, R10, R8 ;  /* 0x0000000a080a722b */ /* 0x000fd00000000008 */
[----:B------:R-:W-:-:S08]  /*14c0*/  DFMA R8, -R4, R10, 1 ;  /* 0x3ff000000408742b */ /* 0x000fd0000000010a */
[----:B------:R-:W-:-:S08]  /*14d0*/  DFMA R8, R10, R8, R10 ;  /* 0x000000080a08722b */ /* 0x000fd0000000000a */
[----:B------:R-:W-:Y:S01]  /*14e0*/  DMUL R8, R8, 8.11296384146066816958e+31 ;  /* 0x4690000008087828 */ /* 0x000fe20000000000 */
[----:B------:R-:W-:Y:S10]  /*14f0*/  BRA `(.L_x_29) ;  /* 0x0000000000087947 */ /* 0x000ff40003800000 */
.L_x_28:
[----:B------:R-:W-:Y:S02]  /*1500*/  LOP3.LUT R9, R5, 0x80000, RZ, 0xfc, !PT ;  /* 0x0008000005097812 */ /* 0x000fe400078efcff */
[----:B------:R-:W-:-:S07]  /*1510*/  MOV R8, R4 ;  /* 0x0000000400087202 */ /* 0x000fce0000000f00 */
.L_x_29:
[----:B------:R-:W-:Y:S05]  /*1520*/  BSYNC.RECONVERGENT B1 ;  /* 0x0000000000017941 */ /* 0x000fea0003800200 */
.L_x_27:
[----:B------:R-:W-:Y:S01]  /*1530*/  HFMA2 R5, -RZ, RZ, 0, 0 ;  /* 0x00000000ff057431 */ /* 0x000fe200000001ff */
[----:B------:R-:W-:Y:S01]  /*1540*/  MOV R4, R0 ;  /* 0x0000000000047202 */ /* 0x000fe20000000f00 */
[----:B------:R-:W-:Y:S01]  /*1550*/  IMAD.MOV.U32 R15, RZ, RZ, R9 ;  /* 0x000000ffff0f7224 */ /* 0x000fe200078e0009 */
[----:B------:R-:W-:Y:S02]  /*1560*/  MOV R14, R8 ;  /* 0x00000008000e7202 */ /* 0x000fe40000000f00 */
[----:B------:R-:W-:Y:S05]  /*1570*/  RET.REL.NODEC R4 `(_Z14kernelOutputL2PdS_S_S_iiiPi) ;  /* 0xffffffe804a07950 */ /* 0x000fea0003c3ffff */
.L_x_31:
        /* <DEDUP_REMOVED lines=16> */
.L_x_47:


//--------------------- .text._Z14kernelOutputL1PdS_S_S_ii --------------------------
	.section	.text._Z14kernelOutputL1PdS_S_S_ii,"ax",@progbits
	.align	128
        .global         _Z14kernelOutputL1PdS_S_S_ii
        .type           _Z14kernelOutputL1PdS_S_S_ii,@function
        .size           _Z14kernelOutputL1PdS_S_S_ii,(.L_x_48 - _Z14kernelOutputL1PdS_S_S_ii)
        .other          _Z14kernelOutputL1PdS_S_S_ii,@"STO_CUDA_ENTRY STV_DEFAULT"
_Z14kernelOutputL1PdS_S_S_ii:
.text._Z14kernelOutputL1PdS_S_S_ii:
[----:B------:R-:W-:Y:S01]  /*0000*/  LDC R1, c[0x0][0x37c] ;  /* 0x0000df00ff017b82 */ /* 0x000fe20000000800 */
[----:B------:R-:W0:Y:S01]  /*0010*/  LDCU UR6, c[0x0][0x3a0] ;  /* 0x00007400ff0677ac */ /* 0x000e220008000800 */
[----:B------:R-:W1:Y:S01]  /*0020*/  S2R R0, SR_TID.X ;  /* 0x0000000000007919 */ /* 0x000e620000002100 */
[----:B------:R-:W-:Y:S01]  /*0030*/  CS2R R20, SRZ ;  /* 0x0000000000147805 */ /* 0x000fe2000001ff00 */
[----:B------:R-:W2:Y:S01]  /*0040*/  LDCU.64 UR10, c[0x0][0x358] ;  /* 0x00006b00ff0a77ac */ /* 0x000ea20008000a00 */
[----:B0-----:R-:W-:-:S09]  /*0050*/  UISETP.GE.AND UP0, UPT, UR6, 0x1, UPT ;  /* 0x000000010600788c */ /* 0x001fd2000bf06270 */
[----:B--2---:R-:W-:Y:S05]  /*0060*/  BRA.U !UP0, `(.L_x_32) ;  /* 0x0000000908d47547 */ /* 0x004fea000b800000 */
[----:B------:R-:W-:Y:S01]  /*0070*/  UISETP.GE.U32.AND UP1, UPT, UR6, 0x10, UPT ;  /* 0x000000100600788c */ /* 0x000fe2000bf26070 */
[----:B------:R-:W-:Y:S01]  /*0080*/  HFMA2 R3, -RZ, RZ, 0, 0 ;  /* 0x00000000ff037431 */ /* 0x000fe200000001ff */
[----:B------:R-:W-:Y:S01]  /*0090*/  ULOP3.LUT UR7, UR6, 0xf, URZ, 0xc0, !UPT ;  /* 0x0000000f06077892 */ /* 0x000fe2000f8ec0ff */
[----:B------:R-:W-:-:S03]  /*00a0*/  CS2R R20, SRZ ;  /* 0x0000000000147805 */ /* 0x000fc6000001ff00 */
[----:B------:R-:W-:-:S03]  /*00b0*/  UISETP.NE.AND UP0, UPT, UR7, URZ, UPT ;  /* 0x000000ff0700728c */ /* 0x000fc6000bf05270 */
[----:B------:R-:W-:Y:S08]  /*00c0*/  BRA.U !UP1, `(.L_x_33) ;  /* 0x0000000509507547 */ /* 0x000ff0000b800000 */
[----:B------:R-:W0:Y:S01]  /*00d0*/  LDCU.64 UR4, c[0x0][0x380] ;  /* 0x00007000ff0477ac */ /* 0x000e220008000a00 */
[----:B-1----:R-:W-:Y:S02]  /*00e0*/  MOV R2, R0 ;  /* 0x0000000000027202 */ /* 0x002fe40000000f00 */
[----:B------:R-:W-:Y:S01]  /*00f0*/  CS2R R20, SRZ ;  /* 0x0000000000147805 */ /* 0x000fe2000001ff00 */
[----:B------:R-:W-:-:S04]  /*0100*/  ULOP3.LUT UR8, UR6, 0x7ffffff0, URZ, 0xc0, !UPT ;  /* 0x7ffffff006087892 */ /* 0x000fc8000f8ec0ff */
[----:B------:R-:W-:Y:S02]  /*0110*/  UIADD3 UR9, UPT, UPT, -UR8, URZ, URZ ;  /* 0x000000ff08097290 */ /* 0x000fe4000fffe1ff */
[----:B------:R-:W-:Y:S01]  /*0120*/  IMAD.U32 R3, RZ, RZ, UR8 ;  /* 0x00000008ff037e24 */ /* 0x000fe2000f8e00ff */
[----:B0-----:R-:W-:-:S04]  /*0130*/  UIADD3 UR4, UP1, UPT, UR4, 0x40, URZ ;  /* 0x0000004004047890 */ /* 0x001fc8000ff3e0ff */
[----:B------:R-:W-:Y:S02]  /*0140*/  UIADD3.X UR5, UPT, UPT, URZ, UR5, URZ, UP1, !UPT ;  /* 0x00000005ff057290 */ /* 0x000fe40008ffe4ff */
[----:B------:R-:W-:-:S04]  /*0150*/  MOV R8, UR4 ;  /* 0x0000000400087c02 */ /* 0x000fc80008000f00 */
[----:B------:R-:W-:-:S07]  /*0160*/  MOV R9, UR5 ;  /* 0x0000000500097c02 */ /* 0x000fce0008000f00 */
.L_x_34:
[----:B------:R-:W0:Y:S01]  /*0170*/  LDC.64 R28, c[0x0][0x388] ;  /* 0x0000e200ff1c7b82 */ /* 0x000e220000000a00 */
[----:B------:R-:W-:Y:S01]  /*0180*/  IMAD.MOV.U32 R4, RZ, RZ, R8 ;  /* 0x000000ffff047224 */ /* 0x000fe200078e0008 */
[----:B------:R-:W-:-:S05]  /*0190*/  MOV R5, R9 ;  /* 0x0000000900057202 */ /* 0x000fca0000000f00 */
[----:B------:R-:W2:Y:S01]  /*01a0*/  LDG.E.64 R6, desc[UR10][R4.64+-0x40] ;  /* 0xffffc00a04067981 */ /* 0x000ea2000c1e1b00 */
[----:B------:R-:W1:Y:S03]  /*01b0*/  LDC R27, c[0x0][0x3a4] ;  /* 0x0000e900ff1b7b82 */ /* 0x000e660000000800 */
[----:B------:R-:W3:Y:S04]  /*01c0*/  LDG.E.64 R12, desc[UR10][R4.64+-0x38] ;  /* 0xffffc80a040c7981 */ /* 0x000ee8000c1e1b00 */
[----:B------:R-:W4:Y:S04]  /*01d0*/  LDG.E.64 R14, desc[UR10][R4.64+-0x30] ;  /* 0xffffd00a040e7981 */ /* 0x000f28000c1e1b00 */
[----:B------:R-:W5:Y:S01]  /*01e0*/  LDG.E.64 R24, desc[UR10][R4.64+-0x28] ;  /* 0xffffd80a04187981 */ /* 0x000f62000c1e1b00 */
[----:B0-----:R-:W-:-:S05]  /*01f0*/  IMAD.WIDE R28, R2, 0x8, R28 ;  /* 0x00000008021c7825 */ /* 0x001fca00078e021c */
[----:B------:R1:W2:Y:S02]  /*0200*/  LDG.E.64 R8, desc[UR10][R28.64] ;  /* 0x0000000a1c087981 */ /* 0x0002a4000c1e1b00 */
[----:B-1----:R-:W-:-:S05]  /*0210*/  IMAD.WIDE R28, R27, 0x8, R28 ;  /* 0x000000081b1c7825 */ /* 0x002fca00078e021c */
[----:B------:R-:W3:Y:S01]  /*0220*/  LDG.E.64 R18, desc[UR10][R28.64] ;  /* 0x0000000a1c127981 */ /* 0x000ee2000c1e1b00 */
[----:B------:R-:W-:-:S05]  /*0230*/  IMAD.WIDE R22, R27, 0x8, R28 ;  /* 0x000000081b167825 */ /* 0x000fca00078e021c */
[----:B------:R0:W4:Y:S02]  /*0240*/  LDG.E.64 R16, desc[UR10][R22.64] ;  /* 0x0000000a16107981 */ /* 0x000124000c1e1b00 */
[----:B0-----:R-:W-:-:S05]  /*0250*/  IMAD.WIDE R22, R27, 0x8, R22 ;  /* 0x000000081b167825 */ /* 0x001fca00078e0216 */
[----:B------:R-:W5:Y:S01]  /*0260*/  LDG.E.64 R10, desc[UR10][R22.64] ;  /* 0x0000000a160a7981 */ /* 0x000f62000c1e1b00 */
[----:B--2---:R-:W-:Y:S01]  /*0270*/  DFMA R8, R6, R8, R20 ;  /* 0x000000080608722b */ /* 0x004fe20000000014 */
[C---:B------:R-:W-:Y:S02]  /*0280*/  IMAD.WIDE R6, R27.reuse, 0x8, R22 ;  /* 0x000000081b067825 */ /* 0x040fe400078e0216 */
[----:B------:R-:W2:Y:S02]  /*0290*/  LDG.E.64 R20, desc[UR10][R4.64+-0x18] ;  /* 0xffffe80a04147981 */ /* 0x000ea4000c1e1b00 */
[----:B------:R-:W-:-:S03]  /*02a0*/  IMAD.WIDE R28, R27, 0x8, R6 ;  /* 0x000000081b1c7825 */ /* 0x000fc600078e0206 */
[----:B---3--:R-:W-:Y:S01]  /*02b0*/  DFMA R12, R12, R18, R8 ;  /* 0x000000120c0c722b */ /* 0x008fe20000000008 */
[----:B------:R-:W3:Y:S04]  /*02c0*/  LDG.E.64 R18, desc[UR10][R4.64+-0x20] ;  /* 0xffffe00a04127981 */ /* 0x000ee8000c1e1b00 */
[----:B------:R-:W3:Y:S03]  /*02d0*/  LDG.E.64 R8, desc[UR10][R6.64] ;  /* 0x0000000a06087981 */ /* 0x000ee6000c1e1b00 */
[----:B----4-:R-:W-:Y:S01]  /*02e0*/  DFMA R12, R14, R16, R12 ;  /* 0x000000100e0c722b */ /* 0x010fe2000000000c */
[----:B------:R-:W4:Y:S04]  /*02f0*/  LDG.E.64 R14, desc[UR10][R4.64+-0x8] ;  /* 0xfffff80a040e7981 */ /* 0x000f28000c1e1b00 */
[----:B------:R0:W2:Y:S03]  /*0300*/  LDG.E.64 R6, desc[UR10][R28.64] ;  /* 0x0000000a1c067981 */ /* 0x0000a6000c1e1b00 */
[----:B-----5:R-:W-:Y:S01]  /*0310*/  DFMA R24, R24, R10, R12 ;  /* 0x0000000a1818722b */ /* 0x020fe2000000000c */
[----:B------:R-:W5:Y:S01]  /*0320*/  LDG.E.64 R10, desc[UR10][R4.64+-0x10] ;  /* 0xfffff00a040a7981 */ /* 0x000f62000c1e1b00 */
[----:B0-----:R-:W-:-:S05]  /*0330*/  IMAD.WIDE R28, R27, 0x8, R28 ;  /* 0x000000081b1c7825 */ /* 0x001fca00078e021c */
[----:B------:R0:W5:Y:S01]  /*0340*/  LDG.E.64 R12, desc[UR10][R28.64] ;  /* 0x0000000a1c0c7981 */ /* 0x000162000c1e1b00 */
[----:B------:R-:W-:-:S05]  /*0350*/  IMAD.WIDE R22, R27, 0x8, R28 ;  /* 0x000000081b167825 */ /* 0x000fca00078e021c */
[----:B------:R-:W4:Y:S01]  /*0360*/  LDG.E.64 R16, desc[UR10][R22.64] ;  /* 0x0000000a16107981 */ /* 0x000f22000c1e1b00 */
[----:B---3--:R-:W-:Y:S01]  /*0370*/  DFMA R8, R18, R8, R24 ;  /* 0x000000081208722b */ /* 0x008fe20000000018 */
[C---:B------:R-:W-:Y:S02]  /*0380*/  IMAD.WIDE R24, R27.reuse, 0x8, R22 ;  /* 0x000000081b187825 */ /* 0x040fe400078e0216 */
[----:B------:R-:W3:Y:S05]  /*0390*/  LDG.E.64 R22, desc[UR10][R4.64+0x18] ;  /* 0x0000180a04167981 */ /* 0x000eea000c1e1b00 */
[----:B--2---:R-:W-:Y:S01]  /*03a0*/  DFMA R20, R20, R6, R8 ;  /* 0x000000061414722b */ /* 0x004fe20000000008 */
[----:B------:R-:W2:Y:S01]  /*03b0*/  LDG.E.64 R6, desc[UR10][R4.64] ;  /* 0x0000000a04067981 */ /* 0x000ea2000c1e1b00 */
[----:B------:R-:W-:-:S03]  /*03c0*/  IMAD.WIDE R18, R27, 0x8, R24 ;  /* 0x000000081b127825 */ /* 0x000fc600078e0218 */
[----:B------:R-:W2:Y:S01]  /*03d0*/  LDG.E.64 R8, desc[UR10][R24.64] ;  /* 0x0000000a18087981 */ /* 0x000ea2000c1e1b00 */
[C---:B0-----:R-:W-:Y:S02]  /*03e0*/  IMAD.WIDE R28, R27.reuse, 0x8, R18 ;  /* 0x000000081b1c7825 */ /* 0x041fe400078e0212 */
[----:B-----5:R-:W-:Y:S01]  /*03f0*/  DFMA R20, R10, R12, R20 ;  /* 0x0000000c0a14722b */ /* 0x020fe20000000014 */
[----:B------:R-:W5:Y:S04]  /*0400*/  LDG.E.64 R10, desc[UR10][R4.64+0x8] ;  /* 0x0000080a040a7981 */ /* 0x000f68000c1e1b00 */
[----:B------:R-:W5:Y:S03]  /*0410*/  LDG.E.64 R12, desc[UR10][R18.64] ;  /* 0x0000000a120c7981 */ /* 0x000f66000c1e1b00 */
[----:B----4-:R-:W-:Y:S01]  /*0420*/  DFMA R14, R14, R16, R20 ;  /* 0x000000100e0e722b */ /* 0x010fe20000000014 */
[----:B------:R-:W4:Y:S01]  /*0430*/  LDG.E.64 R16, desc[UR10][R4.64+0x10] ;  /* 0x0000100a04107981 */ /* 0x000f22000c1e1b00 */
[----:B------:R-:W-:-:S03]  /*0440*/  IMAD.WIDE R20, R27, 0x8, R28 ;  /* 0x000000081b147825 */ /* 0x000fc600078e021c */
[----:B------:R-:W4:Y:S04]  /*0450*/  LDG.E.64 R18, desc[UR10][R28.64] ;  /* 0x0000000a1c127981 */ /* 0x000f28000c1e1b00 */
[----:B------:R0:W3:Y:S02]  /*0460*/  LDG.E.64 R24, desc[UR10][R20.64] ;  /* 0x0000000a14187981 */ /* 0x0000e4000c1e1b00 */
[C---:B0-----:R-:W-:Y:S01]  /*0470*/  IMAD.WIDE R20, R27.reuse, 0x8, R20 ;  /* 0x000000081b147825 */ /* 0x041fe200078e0214 */
[----:B--2---:R-:W-:Y:S01]  /*0480*/  DFMA R6, R6, R8, R14 ;  /* 0x000000080606722b */ /* 0x004fe2000000000e */
[----:B------:R-:W2:Y:S02]  /*0490*/  LDG.E.64 R8, desc[UR10][R4.64+0x20] ;  /* 0x0000200a04087981 */ /* 0x000ea4000c1e1b00 */
[----:B------:R-:W-:-:S05]  /*04a0*/  IMAD.WIDE R14, R27, 0x8, R20 ;  /* 0x000000081b0e7825 */ /* 0x000fca00078e0214 */
[----:B-----5:R-:W-:Y:S02]  /*04b0*/  DFMA R10, R10, R12, R6 ;  /* 0x0000000c0a0a722b */ /* 0x020fe40000000006 */
[----:B------:R-:W2:Y:S04]  /*04c0*/  LDG.E.64 R6, desc[UR10][R20.64] ;  /* 0x0000000a14067981 */ /* 0x000ea8000c1e1b00 */
[----:B------:R0:W5:Y:S02]  /*04d0*/  LDG.E.64 R12, desc[UR10][R14.64] ;  /* 0x0000000a0e0c7981 */ /* 0x000164000c1e1b00 */
[----:B----4-:R-:W-:Y:S02]  /*04e0*/  DFMA R16, R16, R18, R10 ;  /* 0x000000121010722b */ /* 0x010fe4000000000a */
[----:B------:R-:W5:Y:S01]  /*04f0*/  LDG.E.64 R10, desc[UR10][R4.64+0x28] ;  /* 0x0000280a040a7981 */ /* 0x000f62000c1e1b00 */
[----:B0-----:R-:W-:-:S05]  /*0500*/  IMAD.WIDE R14, R27, 0x8, R14 ;  /* 0x000000081b0e7825 */ /* 0x001fca00078e020e */
[----:B---3--:R-:W-:Y:S02]  /*0510*/  DFMA R22, R22, R24, R16 ;  /* 0x000000181616722b */ /* 0x008fe40000000010 */
[----:B------:R-:W3:Y:S04]  /*0520*/  LDG.E.64 R16, desc[UR10][R4.64+0x30] ;  /* 0x0000300a04107981 */ /* 0x000ee8000c1e1b00 */
[----:B------:R-:W3:Y:S01]  /*0530*/  LDG.E.64 R18, desc[UR10][R14.64] ;  /* 0x0000000a0e127981 */ /* 0x000ee2000c1e1b00 */
[----:B------:R-:W-:-:S03]  /*0540*/  IMAD.WIDE R28, R27, 0x8, R14 ;  /* 0x000000081b1c7825 */ /* 0x000fc600078e020e */
[----:B------:R-:W4:Y:S04]  /*0550*/  LDG.E.64 R24, desc[UR10][R4.64+0x38] ;  /* 0x0000380a04187981 */ /* 0x000f28000c1e1b00 */
[----:B------:R-:W4:Y:S01]  /*0560*/  LDG.E.64 R20, desc[UR10][R28.64] ;  /* 0x0000000a1c147981 */ /* 0x000f22000c1e1b00 */
[----:B------:R-:W-:-:S04]  /*0570*/  UIADD3 UR9, UPT, UPT, UR9, 0x10, URZ ;  /* 0x0000001009097890 */ /* 0x000fc8000fffe0ff */
[----:B------:R-:W-:Y:S01]  /*0580*/  UISETP.NE.AND UP1, UPT, UR9, URZ, UPT ;  /* 0x000000ff0900728c */ /* 0x000fe2000bf25270 */
[----:B------:R-:W-:Y:S01]  /*0590*/  IMAD R2, R27, 0x10, R2 ;  /* 0x000000101b027824 */ /* 0x000fe200078e0202 */
[----:B--2---:R-:W-:-:S08]  /*05a0*/  DFMA R6, R8, R6, R22 ;  /* 0x000000060806722b */ /* 0x004fd00000000016 */
[----:B-----5:R-:W-:Y:S01]  /*05b0*/  DFMA R6, R10, R12, R6 ;  /* 0x0000000c0a06722b */ /* 0x020fe20000000006 */
[----:B------:R-:W-:-:S07]  /*05c0*/  IADD3 R8, P0, PT, R4, 0x80, RZ ;  /* 0x0000008004087810 */ /* 0x000fce0007f1e0ff */
[----:B---3--:R-:W-:Y:S01]  /*05d0*/  DFMA R6, R16, R18, R6 ;  /* 0x000000121006722b */ /* 0x008fe20000000006 */
[----:B------:R-:W-:-:S07]  /*05e0*/  IADD3.X R9, PT, PT, RZ, R5, RZ, P0, !PT ;  /* 0x00000005ff097210 */ /* 0x000fce00007fe4ff */
[----:B----4-:R-:W-:Y:S01]  /*05f0*/  DFMA R20, R24, R20, R6 ;  /* 0x000000141814722b */ /* 0x010fe20000000006 */
[----:B------:R-:W-:Y:S10]  /*0600*/  BRA.U UP1, `(.L_x_34) ;  /* 0xfffffff901d87547 */ /* 0x000ff4000b83ffff */
.L_x_33:
[----:B------:R-:W-:Y:S05]  /*0610*/  BRA.U !UP0, `(.L_x_32) ;  /* 0x0000000508687547 */ /* 0x000fea000b800000 */
[----:B------:R-:W-:Y:S02]  /*0620*/  UISETP.GE.U32.AND UP0, UPT, UR7, 0x8, UPT ;  /* 0x000000080700788c */ /* 0x000fe4000bf06070 */
[----:B------:R-:W-:-:S04]  /*0630*/  ULOP3.LUT UR5, UR6, 0x7, URZ, 0xc0, !UPT ;  /* 0x0000000706057892 */ /* 0x000fc8000f8ec0ff */
[----:B------:R-:W-:-:S03]  /*0640*/  UISETP.NE.AND UP1, UPT, UR5, URZ, UPT ;  /* 0x000000ff0500728c */ /* 0x000fc6000bf25270 */
[----:B------:R-:W-:Y:S08]  /*0650*/  BRA.U !UP0, `(.L_x_35) ;  /* 0x0000000108987547 */ /* 0x000ff0000b800000 */
[----:B------:R-:W1:Y:S08]  /*0660*/  LDC R27, c[0x0][0x3a4] ;  /* 0x0000e900ff1b7b82 */ /* 0x000e700000000800 */
[----:B------:R-:W0:Y:S08]  /*0670*/  LDC.64 R4, c[0x0][0x380] ;  /* 0x0000e000ff047b82 */ /* 0x000e300000000a00 */
[----:B------:R-:W2:Y:S01]  /*0680*/  LDC.64 R28, c[0x0][0x388] ;  /* 0x0000e200ff1c7b82 */ /* 0x000ea20000000a00 */
[----:B-1----:R-:W-:-:S02]  /*0690*/  IMAD R7, R3, R27, R0 ;  /* 0x0000001b03077224 */ /* 0x002fc400078e0200 */
[----:B0-----:R-:W-:-:S05]  /*06a0*/  IMAD.WIDE.U32 R4, R3, 0x8, R4 ;  /* 0x0000000803047825 */ /* 0x001fca00078e0004 */
[----:B------:R-:W3:Y:S01]  /*06b0*/  LDG.E.64 R24, desc[UR10][R4.64] ;  /* 0x0000000a04187981 */ /* 0x000ee2000c1e1b00 */
[----:B--2---:R-:W-:-:S03]  /*06c0*/  IMAD.WIDE R28, R7, 0x8, R28 ;  /* 0x00000008071c7825 */ /* 0x004fc600078e021c */
[----:B------:R-:W2:Y:S04]  /*06d0*/  LDG.E.64 R10, desc[UR10][R4.64+0x10] ;  /* 0x0000100a040a7981 */ /* 0x000ea8000c1e1b00 */
[----:B------:R0:W3:Y:S04]  /*06e0*/  LDG.E.64 R22, desc[UR10][R28.64] ;  /* 0x0000000a1c167981 */ /* 0x0000e8000c1e1b00 */
[----:B------:R-:W4:Y:S01]  /*06f0*/  LDG.E.64 R6, desc[UR10][R4.64+0x8] ;  /* 0x0000080a04067981 */ /* 0x000f22000c1e1b00 */
[----:B0-----:R-:W-:-:S05]  /*0700*/  IMAD.WIDE R28, R27, 0x8, R28 ;  /* 0x000000081b1c7825 */ /* 0x001fca00078e021c */
[----:B------:R-:W4:Y:S01]  /*0710*/  LDG.E.64 R8, desc[UR10][R28.64] ;  /* 0x0000000a1c087981 */ /* 0x000f22000c1e1b00 */
[----:B------:R-:W-:-:S05]  /*0720*/  IMAD.WIDE R14, R27, 0x8, R28 ;  /* 0x000000081b0e7825 */ /* 0x000fca00078e021c */
[----:B------:R-:W2:Y:S01]  /*0730*/  LDG.E.64 R12, desc[UR10][R14.64] ;  /* 0x0000000a0e0c7981 */ /* 0x000ea2000c1e1b00 */
[----:B------:R-:W-:-:S05]  /*0740*/  IMAD.WIDE R18, R27, 0x8, R14 ;  /* 0x000000081b127825 */ /* 0x000fca00078e020e */
[----:B------:R0:W5:Y:S04]  /*0750*/  LDG.E.64 R16, desc[UR10][R18.64] ;  /* 0x0000000a12107981 */ /* 0x000168000c1e1b00 */
[----:B------:R-:W5:Y:S01]  /*0760*/  LDG.E.64 R14, desc[UR10][R4.64+0x18] ;  /* 0x0000180a040e7981 */ /* 0x000f62000c1e1b00 */
[----:B0-----:R-:W-:-:S04]  /*0770*/  IMAD.WIDE R18, R27, 0x8, R18 ;  /* 0x000000081b127825 */ /* 0x001fc800078e0212 */
[C---:B------:R-:W-:Y:S01]  /*0780*/  IMAD.WIDE R28, R27.reuse, 0x8, R18 ;  /* 0x000000081b1c7825 */ /* 0x040fe200078e0212 */
[----:B---3--:R-:W-:Y:S01]  /*0790*/  DFMA R24, R24, R22, R20 ;  /* 0x000000161818722b */ /* 0x008fe20000000014 */
[----:B------:R-:W3:Y:S04]  /*07a0*/  LDG.E.64 R20, desc[UR10][R4.64+0x20] ;  /* 0x0000200a04147981 */ /* 0x000ee8000c1e1b00 */
[----:B------:R-:W3:Y:S03]  /*07b0*/  LDG.E.64 R22, desc[UR10][R18.64] ;  /* 0x0000000a12167981 */ /* 0x000ee6000c1e1b00 */
[----:B----4-:R-:W-:Y:S01]  /*07c0*/  DFMA R24, R6, R8, R24 ;  /* 0x000000080618722b */ /* 0x010fe20000000018 */
[----:B------:R-:W4:Y:S04]  /*07d0*/  LDG.E.64 R6, desc[UR10][R4.64+0x28] ;  /* 0x0000280a04067981 */ /* 0x000f28000c1e1b00 */
[----:B------:R0:W4:Y:S03]  /*07e0*/  LDG.E.64 R8, desc[UR10][R28.64] ;  /* 0x0000000a1c087981 */ /* 0x000126000c1e1b00 */
[----:B--2---:R-:W-:Y:S01]  /*07f0*/  DFMA R10, R10, R12, R24 ;  /* 0x0000000c0a0a722b */ /* 0x004fe20000000018 */
[----:B------:R-:W2:Y:S01]  /*0800*/  LDG.E.64 R12, desc[UR10][R4.64+0x30] ;  /* 0x0000300a040c7981 */ /* 0x000ea2000c1e1b00 */
[----:B0-----:R-:W-:-:S05]  /*0810*/  IMAD.WIDE R28, R27, 0x8, R28 ;  /* 0x000000081b1c7825 */ /* 0x001fca00078e021c */
[----:B------:R-:W2:Y:S01]  /*0820*/  LDG.E.64 R24, desc[UR10][R28.64] ;  /* 0x0000000a1c187981 */ /* 0x000ea2000c1e1b00 */
[----:B------:R-:W-:-:S03]  /*0830*/  IMAD.WIDE R18, R27, 0x8, R28 ;  /* 0x000000081b127825 */ /* 0x000fc600078e021c */
[----:B------:R-:W2:Y:S04]  /*0840*/  LDG.E.64 R26, desc[UR10][R4.64+0x38] ;  /* 0x0000380a041a7981 */ /* 0x000ea8000c1e1b00 */
[----:B------:R-:W2:Y:S01]  /*0850*/  LDG.E.64 R18, desc[UR10][R18.64] ;  /* 0x0000000a12127981 */ /* 0x000ea2000c1e1b00 */
[----:B-----5:R-:W-:Y:S01]  /*0860*/  DFMA R10, R14, R16, R10 ;  /* 0x000000100e0a722b */ /* 0x020fe2000000000a */
[----:B------:R-:W-:-:S07]  /*0870*/  IADD3 R3, PT, PT, R3, 0x8, RZ ;  /* 0x0000000803037810 */ /* 0x000fce0007ffe0ff */
[----:B---3--:R-:W-:-:S08]  /*0880*/  DFMA R10, R20, R22, R10 ;  /* 0x00000016140a722b */ /* 0x008fd0000000000a */
[----:B----4-:R-:W-:-:S08]  /*0890*/  DFMA R6, R6, R8, R10 ;  /* 0x000000080606722b */ /* 0x010fd0000000000a */
[----:B--2---:R-:W-:-:S08]  /*08a0*/  DFMA R6, R12, R24, R6 ;  /* 0x000000180c06722b */ /* 0x004fd00000000006 */
[----:B------:R-:W-:-:S11]  /*08b0*/  DFMA R20, R26, R18, R6 ;  /* 0x000000121a14722b */ /* 0x000fd60000000006 */
.L_x_35:
        /* <DEDUP_REMOVED lines=13> */
[----:B------:R-:W3:Y:S01]  /*0990*/  LDG.E.64 R12, desc[UR10][R22.64] ;  /* 0x0000000a160c7981 */ /* 0x000ee2000c1e1b00 */
[----:B------:R-:W-:-:S03]  /*09a0*/  IMAD.WIDE R24, R2, 0x8, R22 ;  /* 0x0000000802187825 */ /* 0x000fc600078e0216 */
[----:B------:R-:W4:Y:S04]  /*09b0*/  LDG.E.64 R6, desc[UR10][R4.64+0x8] ;  /* 0x0000080a04067981 */ /* 0x000f28000c1e1b00 */
[----:B------:R-:W4:Y:S01]  /*09c0*/  LDG.E.64 R8, desc[UR10][R24.64] ;  /* 0x0000000a18087981 */ /* 0x000f22000c1e1b00 */
[----:B------:R-:W-:-:S03]  /*09d0*/  IMAD.WIDE R26, R2, 0x8, R24 ;  /* 0x00000008021a7825 */ /* 0x000fc600078e0218 */
[----:B------:R-:W5:Y:S04]  /*09e0*/  LDG.E.64 R18, desc[UR10][R4.64+0x18] ;  /* 0x0000180a04127981 */ /* 0x000f68000c1e1b00 */
[----:B------:R-:W2:Y:S01]  /*09f0*/  LDG.E.64 R16, desc[UR10][R26.64] ;  /* 0x0000000a1a107981 */ /* 0x000ea2000c1e1b00 */
[----:B------:R-:W-:-:S06]  /*0a00*/  IMAD.WIDE R28, R2, 0x8, R26 ;  /* 0x00000008021c7825 */ /* 0x000fcc00078e021a */
[----:B------:R-:W5:Y:S01]  /*0a10*/  LDG.E.64 R28, desc[UR10][R28.64] ;  /* 0x0000000a1c1c7981 */ /* 0x000f62000c1e1b00 */
[----:B------:R-:W-:Y:S01]  /*0a20*/  IADD3 R3, PT, PT, R3, 0x4, RZ ;  /* 0x0000000403037810 */ /* 0x000fe20007ffe0ff */
[----:B---3--:R-:W-:-:S08]  /*0a30*/  DFMA R10, R10, R12, R20 ;  /* 0x0000000c0a0a722b */ /* 0x008fd00000000014 */
[----:B----4-:R-:W-:-:S08]  /*0a40*/  DFMA R6, R6, R8, R10 ;  /* 0x000000080606722b */ /* 0x010fd0000000000a */
[----:B--2---:R-:W-:-:S08]  /*0a50*/  DFMA R6, R14, R16, R6 ;  /* 0x000000100e06722b */ /* 0x004fd00000000006 */
[----:B-----5:R-:W-:-:S11]  /*0a60*/  DFMA R20, R18, R28, R6 ;  /* 0x0000001c1214722b */ /* 0x020fd60000000006 */
.L_x_36:
[----:B------:R-:W-:Y:S05]  /*0a70*/  BRA.U !UP1, `(.L_x_32) ;  /* 0x0000000109507547 */ /* 0x000fea000b800000 */
[----:B------:R-:W0:Y:S01]  /*0a80*/  LDC.64 R4, c[0x0][0x380] ;  /* 0x0000e000ff047b82 */ /* 0x000e220000000a00 */
[----:B------:R-:W1:Y:S01]  /*0a90*/  LDCU UR5, c[0x0][0x3a4] ;  /* 0x00007480ff0577ac */ /* 0x000e620008000800 */
[----:B------:R-:W-:-:S06]  /*0aa0*/  UIADD3 UR4, UPT, UPT, -UR4, URZ, URZ ;  /* 0x000000ff04047290 */ /* 0x000fcc000fffe1ff */
[----:B------:R-:W2:Y:S01]  /*0ab0*/  LDC.64 R6, c[0x0][0x388] ;  /* 0x0000e200ff067b82 */ /* 0x000ea20000000a00 */
[C---:B-1----:R-:W-:Y:S02]  /*0ac0*/  IMAD R9, R3.reuse, UR5, R0 ;  /* 0x0000000503097c24 */ /* 0x042fe4000f8e0200 */
[----:B0-----:R-:W-:-:S04]  /*0ad0*/  IMAD.WIDE.U32 R4, R3, 0x8, R4 ;  /* 0x0000000803047825 */ /* 0x001fc800078e0004 */
[----:B------:R-:W-:Y:S01]  /*0ae0*/  IMAD.MOV.U32 R8, RZ, RZ, R4 ;  /* 0x000000ffff087224 */ /* 0x000fe200078e0004 */
[----:B------:R-:W-:-:S07]  /*0af0*/  MOV R11, R5 ;  /* 0x00000005000b7202 */ /* 0x000fce0000000f00 */
.L_x_37:
        /* <DEDUP_REMOVED lines=8> */
[----:B------:R-:W-:Y:S02]  /*0b80*/  IADD3 R9, PT, PT, R9, UR5, RZ ;  /* 0x0000000509097c10 */ /* 0x000fe4000fffe0ff */
[----:B------:R-:W-:Y:S01]  /*0b90*/  IADD3.X R11, PT, PT, RZ, R11, RZ, P0, !PT ;  /* 0x0000000bff0b7210 */ /* 0x000fe200007fe4ff */
[----:B--2---:R-:W-:-:S03]  /*0ba0*/  DFMA R20, R2, R4, R20 ;  /* 0x000000040214722b */ /* 0x004fc60000000014 */
[----:B------:R-:W-:Y:S08]  /*0bb0*/  BRA.U UP0, `(.L_x_37) ;  /* 0xfffffffd00d07547 */ /* 0x000ff0000b83ffff */
.L_x_32:
[----:B------:R-:W1:Y:S02]  /*0bc0*/  LDC.64 R6, c[0x0][0x390] ;  /* 0x0000e400ff067b82 */ /* 0x000e640000000a00 */
[----:B-1----:R-:W-:-:S06]  /*0bd0*/  IMAD.WIDE.U32 R6, R0, 0x8, R6 ;  /* 0x0000000800067825 */ /* 0x002fcc00078e0006 */
[----:B------:R-:W2:Y:S01]  /*0be0*/  LDG.E.64 R6, desc[UR10][R6.64] ;  /* 0x0000000a06067981 */ /* 0x000ea2000c1e1b00 */
[----:B------:R-:W-:Y:S01]  /*0bf0*/  IMAD.MOV.U32 R2, RZ, RZ, 0x652b82fe ;  /* 0x652b82feff027424 */ /* 0x000fe200078e00ff */
[----:B------:R-:W-:Y:S01]  /*0c00*/  MOV R3, 0x3ff71547 ;  /* 0x3ff7154700037802 */ /* 0x000fe20000000f00 */
[----:B------:R-:W-:Y:S01]  /*0c10*/  UMOV UR4, 0xfefa39ef ;  /* 0xfefa39ef00047882 */ /* 0x000fe20000000000 */
        /* <DEDUP_REMOVED lines=10> */
[----:B------:R-:W-:Y:S01]  /*0cc0*/  MOV R8, 0xfca213ea ;  /* 0xfca213ea00087802 */ /* 0x000fe20000000f00 */
[----:B------:R-:W-:Y:S01]  /*0cd0*/  IMAD.MOV.U32 R9, RZ, RZ, 0x3e928af3 ;  /* 0x3e928af3ff097424 */ /* 0x000fe200078e00ff */
        /* <DEDUP_REMOVED lines=30> */
[----:B------:R-:W-:Y:S02]  /*0ec0*/  LEA R5, R2, R7, 0x14 ;  /* 0x0000000702057211 */ /* 0x000fe400078ea0ff */
[----:B------:R-:W-:Y:S01]  /*0ed0*/  MOV R4, R6 ;  /* 0x0000000600047202 */ /* 0x000fe20000000f00 */
[----:B------:R-:W-:Y:S06]  /*0ee0*/  @!P0 BRA `(.L_x_39) ;  /* 0x0000000000348947 */ /* 0x000fec0003800000 */
[----:B------:R-:W-:Y:S01]  /*0ef0*/  FSETP.GEU.AND P1, PT, |R9|, 4.2275390625, PT ;  /* 0x408748000900780b */ /* 0x000fe20003f2e200 */
[C---:B------:R-:W-:Y:S02]  /*0f00*/  DADD R4, -R20.reuse, +INF ;  /* 0x7ff0000014047429 */ /* 0x040fe40000000100 */
[----:B------:R-:W-:-:S08]  /*0f10*/  DSETP.GT.AND P0, PT, R20, RZ, PT ;  /* 0x000000ff1400722a */ /* 0x000fd00003f04000 */
[----:B------:R-:W-:Y:S02]  /*0f20*/  FSEL R4, R4, RZ, !P0 ;  /* 0x000000ff04047208 */ /* 0x000fe40004000000 */
[----:B------:R-:W-:Y:S02]  /*0f30*/  @!P1 LEA.HI R3, R2, R2, RZ, 0x1 ;  /* 0x0000000202039211 */ /* 0x000fe400078f08ff */
[----:B------:R-:W-:Y:S02]  /*0f40*/  FSEL R5, R5, RZ, !P0 ;  /* 0x000000ff05057208 */ /* 0x000fe40004000000 */
[----:B------:R-:W-:-:S05]  /*0f50*/  @!P1 SHF.R.S32.HI R3, RZ, 0x1, R3 ;  /* 0x00000001ff039819 */ /* 0x000fca0000011403 */
[----:B------:R-:W-:Y:S01]  /*0f60*/  @!P1 IMAD.IADD R2, R2, 0x1, -R3 ;  /* 0x0000000102029824 */ /* 0x000fe200078e0a03 */
[----:B------:R-:W-:-:S04]  /*0f70*/  @!P1 LEA R3, R3, R7, 0x14 ;  /* 0x0000000703039211 */ /* 0x000fc800078ea0ff */
[----:B------:R-:W-:Y:S02]  /*0f80*/  @!P1 LEA R7, R2, 0x3ff00000, 0x14 ;  /* 0x3ff0000002079811 */ /* 0x000fe400078ea0ff */
[----:B------:R-:W-:Y:S01]  /*0f90*/  @!P1 MOV R2, R6 ;  /* 0x0000000600029202 */ /* 0x000fe20000000f00 */
[----:B------:R-:W-:-:S06]  /*0fa0*/  @!P1 IMAD.MOV.U32 R6, RZ, RZ, RZ ;  /* 0x000000ffff069224 */ /* 0x000fcc00078e00ff */
[----:B------:R-:W-:-:S11]  /*0fb0*/  @!P1 DMUL R4, R2, R6 ;  /* 0x0000000602049228 */ /* 0x000fd60000000000 */
.L_x_39:
[----:B------:R-:W-:Y:S05]  /*0fc0*/  BSYNC.RECONVERGENT B0 ;  /* 0x0000000000007941 */ /* 0x000fea0003800200 */
.L_x_38:
        /* <DEDUP_REMOVED lines=11> */
[----:B------:R-:W-:-:S04]  /*1080*/  LOP3.LUT R2, R9, 0x7fffffff, RZ, 0xc0, !PT ;  /* 0x7fffffff09027812 */ /* 0x000fc800078ec0ff */
[----:B------:R-:W-:Y:S02]  /*1090*/  IADD3 R3, PT, PT, R2, -0x100000, RZ ;  /* 0xfff0000002037810 */ /* 0x000fe40007ffe0ff */
[----:B------:R-:W-:-:S07]  /*10a0*/  MOV R2, 0x10c0 ;  /* 0x000010c000027802 */ /* 0x000fce0000000f00 */
[----:B------:R-:W-:Y:S05]  /*10b0*/  CALL.REL.NOINC `($__internal_1_$__cuda_sm20_dblrcp_rn_slowpath_v3) ;  /* 0x0000000000187944 */ /* 0x000fea0003c00000 */
.L_x_41:
[----:B------:R-:W-:Y:S05]  /*10c0*/  BSYNC.RECONVERGENT B0 ;  /* 0x0000000000007941 */ /* 0x000fea0003800200 */
.L_x_40:
[----:B------:R-:W0:Y:S02]  /*10d0*/  LDC.64 R2, c[0x0][0x398] ;  /* 0x0000e600ff027b82 */ /* 0x000e240000000a00 */
[----:B0-----:R-:W-:-:S05]  /*10e0*/  IMAD.WIDE.U32 R2, R0, 0x8, R2 ;  /* 0x0000000800027825 */ /* 0x001fca00078e0002 */
[----:B------:R-:W-:Y:S01]  /*10f0*/  STG.E.64 desc[UR10][R2.64], R4 ;  /* 0x0000000402007986 */ /* 0x000fe2000c101b0a */
[----:B------:R-:W-:Y:S06]  /*1100*/  BAR.SYNC.DEFER_BLOCKING 0x0 ;  /* 0x0000000000007b1d */ /* 0x000fec0000010000 */
[----:B------:R-:W-:Y:S05]  /*1110*/  EXIT ;  /* 0x000000000000794d */ /* 0x000fea0003800000 */
        .weak           $__internal_1_$__cuda_sm20_dblrcp_rn_slowpath_v3
        .type           $__internal_1_$__cuda_sm20_dblrcp_rn_slowpath_v3,@function
        .size           $__internal_1_$__cuda_sm20_dblrcp_rn_slowpath_v3,(.L_x_48 - $__internal_1_$__cuda_sm20_dblrcp_rn_slowpath_v3)
$__internal_1_$__cuda_sm20_dblrcp_rn_slowpath_v3:
        /* <DEDUP_REMOVED lines=8> */
[----:B------:R-:W-:Y:S02]  /*11a0*/  @P0 LOP3.LUT R7, R5, 0x7ff00000, RZ, 0x3c, !PT ;  /* 0x7ff0000005070812 */ /* 0x000fe400078e3cff */
[----:B------:R-:W-:Y:S01]  /*11b0*/  @P0 MOV R6, RZ ;  /* 0x000000ff00060202 */ /* 0x000fe20000000f00 */
[----:B------:R-:W-:Y:S06]  /*11c0*/  @P0 BRA `(.L_x_44) ;  /* 0x0000000000700947 */ /* 0x000fec0003800000 */
[----:B------:R-:W-:-:S13]  /*11d0*/  ISETP.GE.U32.AND P0, PT, R8, 0x1000001, PT ;  /* 0x010000010800780c */ /* 0x000fda0003f06070 */
[----:B------:R-:W-:Y:S05]  /*11e0*/  @!P0 BRA `(.L_x_45) ;  /* 0x0000000000388947 */ /* 0x000fea0003800000 */
[----:B------:R-:W-:Y:S01]  /*11f0*/  VIADD R7, R5, 0xc0200000 ;  /* 0xc020000005077836 */ /* 0x000fe20000000000 */
[----:B------:R-:W-:Y:S02]  /*1200*/  MOV R6, R4 ;  /* 0x0000000400067202 */ /* 0x000fe40000000f00 */
[----:B------:R-:W-:Y:S01]  /*1210*/  MOV R8, R3 ;  /* 0x0000000300087202 */ /* 0x000fe20000000f00 */
[----:B------:R-:W0:Y:S05]  /*1220*/  MUFU.RCP64H R9, R7 ;  /* 0x0000000700097308 */ /* 0x000e2a0000001800 */
        /* <DEDUP_REMOVED lines=10> */
.L_x_45:
[----:B------:R-:W-:Y:S01]  /*12d0*/  DMUL R4, R4, 8.11296384146066816958e+31 ;  /* 0x4690000004047828 */ /* 0x000fe20000000000 */
[----:B------:R-:W-:-:S05]  /*12e0*/  MOV R6, R3 ;  /* 0x0000000300067202 */ /* 0x000fca0000000f00 */
        /* <DEDUP_REMOVED lines=8> */
.L_x_43:
[----:B------:R-:W-:Y:S01]  /*1370*/  LOP3.LUT R7, R5, 0x80000, RZ, 0xfc, !PT ;  /* 0x0008000005077812 */ /* 0x000fe200078efcff */
[----:B------:R-:W-:-:S07]  /*1380*/  IMAD.MOV.U32 R6, RZ, RZ, R4 ;  /* 0x000000ffff067224 */ /* 0x000fce00078e0004 */
.L_x_44:
[----:B------:R-:W-:Y:S05]  /*1390*/  BSYNC.RECONVERGENT B1 ;  /* 0x0000000000017941 */ /* 0x000fea0003800200 */
.L_x_42:
[----:B------:R-:W-:Y:S01]  /*13a0*/  HFMA2 R3, -RZ, RZ, 0, 0 ;  /* 0x00000000ff037431 */ /* 0x000fe200000001ff */
[----:B------:R-:W-:Y:S02]  /*13b0*/  MOV R4, R6 ;  /* 0x0000000600047202 */ /* 0x000fe40000000f00 */
[----:B------:R-:W-:Y:S01]  /*13c0*/  MOV R5, R7 ;  /* 0x0000000700057202 */ /* 0x000fe20000000f00 */
[----:B------:R-:W-:Y:S06]  /*13d0*/  RET.REL.NODEC R2 `(_Z14kernelOutputL1PdS_S_S_ii) ;  /* 0xffffffec02087950 */ /* 0x000fec0003c3ffff */
.L_x_46:
        /* <DEDUP_REMOVED lines=10> */
.L_x_48:


//--------------------- .nv.global.init           --------------------------
	.section	.nv.global.init,"aw",@progbits
.nv.global.init:
	.type		$str,@object
	.size		$str,(.L_0 - $str)
$str:
        /*0000*/ 	.byte	0x69, 0x64, 0x20, 0x3d, 0x20, 0x25, 0x64, 0x2c, 0x20, 0x6f, 0x75, 0x74, 0x70, 0x75, 0x74, 0x5b
        /*0010*/ 	.byte	0x25, 0x64, 0x5d, 0x20, 0x3d, 0x20, 0x25, 0x64, 0x0a, 0x00
.L_0:


//--------------------- .nv.shared.reserved.0     --------------------------
	.section	.nv.shared.reserved.0,"aw",@nobits
	.weak		__nv_reservedSMEM_offset_0_alias
	.size		__nv_reservedSMEM_offset_0_alias, 0, 64
	.other		__nv_reservedSMEM_offset_0_alias,@"STO_CUDA_RESERVED_SHARED STV_DEFAULT"
__nv_reservedSMEM_offset_0_alias:
	.zero		0
	.zero		64


//--------------------- .nv.constant0._Z24kernelUpdateWeightHiddenPdS_S_S_S_S_diii --------------------------
	.section	.nv.constant0._Z24kernelUpdateWeightHiddenPdS_S_S_S_S_diii,"a",@progbits
	.sectionflags	@""
	.align	4
.nv.constant0._Z24kernelUpdateWeightHiddenPdS_S_S_S_S_diii:
	.zero		964


//--------------------- .nv.constant0._Z24kernelUpdateWeightOutputPiPdS0_S0_S0_S0_dii --------------------------
	.section	.nv.constant0._Z24kernelUpdateWeightOutputPiPdS0_S0_S0_S0_dii,"a",@progbits
	.sectionflags	@""
	.align	4
.nv.constant0._Z24kernelUpdateWeightOutputPiPdS0_S0_S0_S0_dii:
	.zero		960


//--------------------- .nv.constant0._Z14kernelOutputL2PdS_S_S_iiiPi --------------------------
	.section	.nv.constant0._Z14kernelOutputL2PdS_S_S_iiiPi,"a",@progbits
	.sectionflags	@""
	.align	4
.nv.constant0._Z14kernelOutputL2PdS_S_S_iiiPi:
	.zero		952


//--------------------- .nv.constant0._Z14kernelOutputL1PdS_S_S_ii --------------------------
	.section	.nv.constant0._Z14kernelOutputL1PdS_S_S_ii,"a",@progbits
	.sectionflags	@""
	.align	4
.nv.constant0._Z14kernelOutputL1PdS_S_S_ii:
	.zero		936


//--------------------- SYMBOLS --------------------------

	.type		.nv.reservedSmem.offset0,@object
	.size		.nv.reservedSmem.offset0,0x4
	.type		vprintf,@function
